//
// Generated by NVIDIA NVVM Compiler
//
// Compiler Build ID: CL-36424714
// Cuda compilation tools, release 13.0, V13.0.88
// Based on NVVM 20.0.0
//

.version 9.0
.target sm_100
.address_size 64

	// .globl	_Z19oneDConvoluteKernelPiS_S_ii
.const .align 4 .b8 M[20];
.extern .shared .align 16 .b8 N_shared[];

.visible .entry _Z19oneDConvoluteKernelPiS_S_ii(
	.param .u64 .ptr .align 1 _Z19oneDConvoluteKernelPiS_S_ii_param_0,
	.param .u64 .ptr .align 1 _Z19oneDConvoluteKernelPiS_S_ii_param_1,
	.param .u64 .ptr .align 1 _Z19oneDConvoluteKernelPiS_S_ii_param_2,
	.param .u32 _Z19oneDConvoluteKernelPiS_S_ii_param_3,
	.param .u32 _Z19oneDConvoluteKernelPiS_S_ii_param_4
)
{
	.reg .pred 	%p<55>;
	.reg .b32 	%r<136>;
	.reg .b64 	%rd<47>;

	ld.param.u64 	%rd7, [_Z19oneDConvoluteKernelPiS_S_ii_param_0];
	ld.param.u64 	%rd8, [_Z19oneDConvoluteKernelPiS_S_ii_param_1];
	ld.param.u64 	%rd6, [_Z19oneDConvoluteKernelPiS_S_ii_param_2];
	ld.param.u32 	%r65, [_Z19oneDConvoluteKernelPiS_S_ii_param_3];
	ld.param.u32 	%r66, [_Z19oneDConvoluteKernelPiS_S_ii_param_4];
	cvta.to.global.u64 	%rd1, %rd8;
	cvta.to.global.u64 	%rd2, %rd7;
	mov.u32 	%r68, %ctaid.x;
	mov.u32 	%r69, %ntid.x;
	mov.u32 	%r70, %tid.x;
	mad.lo.s32 	%r1, %r68, %r69, %r70;
	shr.u32 	%r71, %r66, 31;
	add.s32 	%r72, %r66, %r71;
	shr.s32 	%r73, %r72, 1;
	sub.s32 	%r2, %r1, %r73;
	setp.lt.s32 	%p1, %r66, 1;
	mov.b32 	%r112, 0;
	@%p1 bra 	$L__BB0_41;
	and.b32  	%r3, %r66, 7;
	setp.lt.u32 	%p2, %r66, 8;
	mov.b32 	%r128, 0;
	mov.u32 	%r112, %r128;
	@%p2 bra 	$L__BB0_20;
	and.b32  	%r128, %r66, 2147483640;
	mov.b32 	%r110, 0;
	mov.u32 	%r112, %r110;
$L__BB0_3:
	.pragma "nounroll";
	add.s32 	%r7, %r2, %r110;
	setp.lt.s32 	%p3, %r7, 0;
	setp.ge.s32 	%p4, %r7, %r65;
	mul.wide.u32 	%rd9, %r110, 4;
	add.s64 	%rd3, %rd1, %rd9;
	or.pred  	%p5, %p3, %p4;
	@%p5 bra 	$L__BB0_5;
	mul.wide.u32 	%rd10, %r7, 4;
	add.s64 	%rd11, %rd2, %rd10;
	ld.global.u32 	%r77, [%rd11];
	ld.global.u32 	%r78, [%rd3];
	mad.lo.s32 	%r112, %r78, %r77, %r112;
$L__BB0_5:
	add.s32 	%r10, %r7, 1;
	setp.lt.s32 	%p6, %r10, 0;
	setp.ge.s32 	%p7, %r10, %r65;
	or.pred  	%p8, %p6, %p7;
	@%p8 bra 	$L__BB0_7;
	mul.wide.u32 	%rd12, %r10, 4;
	add.s64 	%rd13, %rd2, %rd12;
	ld.global.u32 	%r79, [%rd13];
	ld.global.u32 	%r80, [%rd3+4];
	mad.lo.s32 	%r112, %r80, %r79, %r112;
$L__BB0_7:
	add.s32 	%r13, %r7, 2;
	setp.lt.s32 	%p9, %r13, 0;
	setp.ge.s32 	%p10, %r13, %r65;
	or.pred  	%p11, %p9, %p10;
	@%p11 bra 	$L__BB0_9;
	mul.wide.u32 	%rd14, %r13, 4;
	add.s64 	%rd15, %rd2, %rd14;
	ld.global.u32 	%r81, [%rd15];
	ld.global.u32 	%r82, [%rd3+8];
	mad.lo.s32 	%r112, %r82, %r81, %r112;
$L__BB0_9:
	add.s32 	%r16, %r7, 3;
	setp.lt.s32 	%p12, %r16, 0;
	setp.ge.s32 	%p13, %r16, %r65;
	or.pred  	%p14, %p12, %p13;
	@%p14 bra 	$L__BB0_11;
	mul.wide.u32 	%rd16, %r16, 4;
	add.s64 	%rd17, %rd2, %rd16;
	ld.global.u32 	%r83, [%rd17];
	ld.global.u32 	%r84, [%rd3+12];
	mad.lo.s32 	%r112, %r84, %r83, %r112;
$L__BB0_11:
	add.s32 	%r19, %r7, 4;
	setp.lt.s32 	%p15, %r19, 0;
	setp.ge.s32 	%p16, %r19, %r65;
	or.pred  	%p17, %p15, %p16;
	@%p17 bra 	$L__BB0_13;
	mul.wide.u32 	%rd18, %r19, 4;
	add.s64 	%rd19, %rd2, %rd18;
	ld.global.u32 	%r85, [%rd19];
	ld.global.u32 	%r86, [%rd3+16];
	mad.lo.s32 	%r112, %r86, %r85, %r112;
$L__BB0_13:
	add.s32 	%r22, %r7, 5;
	setp.lt.s32 	%p18, %r22, 0;
	setp.ge.s32 	%p19, %r22, %r65;
	or.pred  	%p20, %p18, %p19;
	@%p20 bra 	$L__BB0_15;
	mul.wide.u32 	%rd20, %r22, 4;
	add.s64 	%rd21, %rd2, %rd20;
	ld.global.u32 	%r87, [%rd21];
	ld.global.u32 	%r88, [%rd3+20];
	mad.lo.s32 	%r112, %r88, %r87, %r112;
$L__BB0_15:
	add.s32 	%r25, %r7, 6;
	setp.lt.s32 	%p21, %r25, 0;
	setp.ge.s32 	%p22, %r25, %r65;
	or.pred  	%p23, %p21, %p22;
	@%p23 bra 	$L__BB0_17;
	mul.wide.u32 	%rd22, %r25, 4;
	add.s64 	%rd23, %rd2, %rd22;
	ld.global.u32 	%r89, [%rd23];
	ld.global.u32 	%r90, [%rd3+24];
	mad.lo.s32 	%r112, %r90, %r89, %r112;
$L__BB0_17:
	add.s32 	%r28, %r7, 7;
	setp.lt.s32 	%p24, %r28, 0;
	setp.ge.s32 	%p25, %r28, %r65;
	or.pred  	%p26, %p24, %p25;
	@%p26 bra 	$L__BB0_19;
	mul.wide.u32 	%rd24, %r28, 4;
	add.s64 	%rd25, %rd2, %rd24;
	ld.global.u32 	%r91, [%rd25];
	ld.global.u32 	%r92, [%rd3+28];
	mad.lo.s32 	%r112, %r92, %r91, %r112;
$L__BB0_19:
	add.s32 	%r110, %r110, 8;
	setp.ne.s32 	%p27, %r110, %r128;
	@%p27 bra 	$L__BB0_3;
$L__BB0_20:
	setp.eq.s32 	%p28, %r3, 0;
	@%p28 bra 	$L__BB0_41;
	and.b32  	%r35, %r66, 3;
	setp.lt.u32 	%p29, %r3, 4;
	@%p29 bra 	$L__BB0_31;
	add.s32 	%r36, %r2, %r128;
	setp.lt.s32 	%p30, %r36, 0;
	setp.ge.s32 	%p31, %r36, %r65;
	mul.wide.u32 	%rd26, %r128, 4;
	add.s64 	%rd4, %rd1, %rd26;
	or.pred  	%p32, %p30, %p31;
	@%p32 bra 	$L__BB0_24;
	mul.wide.u32 	%rd27, %r36, 4;
	add.s64 	%rd28, %rd2, %rd27;
	ld.global.u32 	%r94, [%rd28];
	ld.global.u32 	%r95, [%rd4];
	mad.lo.s32 	%r112, %r95, %r94, %r112;
$L__BB0_24:
	add.s32 	%r39, %r36, 1;
	setp.lt.s32 	%p33, %r39, 0;
	setp.ge.s32 	%p34, %r39, %r65;
	or.pred  	%p35, %p33, %p34;
	@%p35 bra 	$L__BB0_26;
	mul.wide.u32 	%rd29, %r39, 4;
	add.s64 	%rd30, %rd2, %rd29;
	ld.global.u32 	%r96, [%rd30];
	ld.global.u32 	%r97, [%rd4+4];
	mad.lo.s32 	%r112, %r97, %r96, %r112;
$L__BB0_26:
	add.s32 	%r42, %r36, 2;
	setp.lt.s32 	%p36, %r42, 0;
	setp.ge.s32 	%p37, %r42, %r65;
	or.pred  	%p38, %p36, %p37;
	@%p38 bra 	$L__BB0_28;
	mul.wide.u32 	%rd31, %r42, 4;
	add.s64 	%rd32, %rd2, %rd31;
	ld.global.u32 	%r98, [%rd32];
	ld.global.u32 	%r99, [%rd4+8];
	mad.lo.s32 	%r112, %r99, %r98, %r112;
$L__BB0_28:
	add.s32 	%r45, %r36, 3;
	setp.lt.s32 	%p39, %r45, 0;
	setp.ge.s32 	%p40, %r45, %r65;
	or.pred  	%p41, %p39, %p40;
	@%p41 bra 	$L__BB0_30;
	mul.wide.u32 	%rd33, %r45, 4;
	add.s64 	%rd34, %rd2, %rd33;
	ld.global.u32 	%r100, [%rd34];
	ld.global.u32 	%r101, [%rd4+12];
	mad.lo.s32 	%r112, %r101, %r100, %r112;
$L__BB0_30:
	add.s32 	%r128, %r128, 4;
$L__BB0_31:
	setp.eq.s32 	%p42, %r35, 0;
	@%p42 bra 	$L__BB0_41;
	setp.eq.s32 	%p43, %r35, 1;
	@%p43 bra 	$L__BB0_38;
	add.s32 	%r52, %r2, %r128;
	setp.lt.s32 	%p44, %r52, 0;
	setp.ge.s32 	%p45, %r52, %r65;
	mul.wide.u32 	%rd35, %r128, 4;
	add.s64 	%rd5, %rd1, %rd35;
	or.pred  	%p46, %p44, %p45;
	@%p46 bra 	$L__BB0_35;
	mul.wide.u32 	%rd36, %r52, 4;
	add.s64 	%rd37, %rd2, %rd36;
	ld.global.u32 	%r103, [%rd37];
	ld.global.u32 	%r104, [%rd5];
	mad.lo.s32 	%r112, %r104, %r103, %r112;
$L__BB0_35:
	add.s32 	%r55, %r52, 1;
	setp.lt.s32 	%p47, %r55, 0;
	setp.ge.s32 	%p48, %r55, %r65;
	or.pred  	%p49, %p47, %p48;
	@%p49 bra 	$L__BB0_37;
	mul.wide.u32 	%rd38, %r55, 4;
	add.s64 	%rd39, %rd2, %rd38;
	ld.global.u32 	%r105, [%rd39];
	ld.global.u32 	%r106, [%rd5+4];
	mad.lo.s32 	%r112, %r106, %r105, %r112;
$L__BB0_37:
	add.s32 	%r128, %r128, 2;
$L__BB0_38:
	and.b32  	%r107, %r66, 1;
	setp.eq.b32 	%p50, %r107, 1;
	not.pred 	%p51, %p50;
	@%p51 bra 	$L__BB0_41;
	add.s32 	%r62, %r2, %r128;
	setp.lt.s32 	%p52, %r62, 0;
	setp.ge.s32 	%p53, %r62, %r65;
	or.pred  	%p54, %p52, %p53;
	@%p54 bra 	$L__BB0_41;
	mul.wide.u32 	%rd40, %r62, 4;
	add.s64 	%rd41, %rd2, %rd40;
	ld.global.u32 	%r108, [%rd41];
	mul.wide.u32 	%rd42, %r128, 4;
	add.s64 	%rd43, %rd1, %rd42;
	ld.global.u32 	%r109, [%rd43];
	mad.lo.s32 	%r112, %r109, %r108, %r112;
$L__BB0_41:
	cvta.to.global.u64 	%rd44, %rd6;
	mul.wide.s32 	%rd45, %r1, 4;
	add.s64 	%rd46, %rd44, %rd45;
	st.global.u32 	[%rd46], %r112;
	ret;

}
	// .globl	_Z27oneDConvoluteConstMemKernelPiS_i
.visible .entry _Z27oneDConvoluteConstMemKernelPiS_i(
	.param .u64 .ptr .align 1 _Z27oneDConvoluteConstMemKernelPiS_i_param_0,
	.param .u64 .ptr .align 1 _Z27oneDConvoluteConstMemKernelPiS_i_param_1,
	.param .u32 _Z27oneDConvoluteConstMemKernelPiS_i_param_2
)
{
	.reg .pred 	%p<16>;
	.reg .b32 	%r<36>;
	.reg .b64 	%rd<17>;

	ld.param.u64 	%rd3, [_Z27oneDConvoluteConstMemKernelPiS_i_param_0];
	ld.param.u64 	%rd2, [_Z27oneDConvoluteConstMemKernelPiS_i_param_1];
	ld.param.u32 	%r15, [_Z27oneDConvoluteConstMemKernelPiS_i_param_2];
	cvta.to.global.u64 	%rd1, %rd3;
	mov.u32 	%r17, %ctaid.x;
	mov.u32 	%r18, %ntid.x;
	mov.u32 	%r19, %tid.x;
	mad.lo.s32 	%r1, %r17, %r18, %r19;
	add.s32 	%r2, %r1, -2;
	setp.lt.s32 	%p1, %r1, 2;
	setp.ge.s32 	%p2, %r2, %r15;
	mov.b32 	%r32, 0;
	or.pred  	%p3, %p1, %p2;
	@%p3 bra 	$L__BB1_2;
	mul.wide.u32 	%rd4, %r2, 4;
	add.s64 	%rd5, %rd1, %rd4;
	ld.global.u32 	%r20, [%rd5];
	ld.const.u32 	%r21, [M];
	mul.lo.s32 	%r32, %r21, %r20;
$L__BB1_2:
	setp.lt.s32 	%p4, %r1, 1;
	setp.gt.s32 	%p5, %r1, %r15;
	or.pred  	%p6, %p4, %p5;
	@%p6 bra 	$L__BB1_4;
	add.s32 	%r22, %r1, -1;
	mul.wide.u32 	%rd6, %r22, 4;
	add.s64 	%rd7, %rd1, %rd6;
	ld.global.u32 	%r23, [%rd7];
	ld.const.u32 	%r24, [M+4];
	mad.lo.s32 	%r32, %r24, %r23, %r32;
$L__BB1_4:
	setp.lt.s32 	%p7, %r1, 0;
	setp.ge.s32 	%p8, %r1, %r15;
	or.pred  	%p9, %p7, %p8;
	@%p9 bra 	$L__BB1_6;
	mul.wide.u32 	%rd8, %r1, 4;
	add.s64 	%rd9, %rd1, %rd8;
	ld.global.u32 	%r25, [%rd9];
	ld.const.u32 	%r26, [M+8];
	mad.lo.s32 	%r32, %r26, %r25, %r32;
$L__BB1_6:
	add.s32 	%r9, %r1, 1;
	setp.lt.s32 	%p10, %r1, -1;
	setp.ge.s32 	%p11, %r9, %r15;
	or.pred  	%p12, %p10, %p11;
	@%p12 bra 	$L__BB1_8;
	mul.wide.u32 	%rd10, %r9, 4;
	add.s64 	%rd11, %rd1, %rd10;
	ld.global.u32 	%r27, [%rd11];
	ld.const.u32 	%r28, [M+12];
	mad.lo.s32 	%r32, %r28, %r27, %r32;
$L__BB1_8:
	add.s32 	%r12, %r1, 2;
	setp.lt.s32 	%p13, %r1, -2;
	setp.ge.s32 	%p14, %r12, %r15;
	or.pred  	%p15, %p13, %p14;
	@%p15 bra 	$L__BB1_10;
	mul.wide.u32 	%rd12, %r12, 4;
	add.s64 	%rd13, %rd1, %rd12;
	ld.global.u32 	%r29, [%rd13];
	ld.const.u32 	%r30, [M+16];
	mad.lo.s32 	%r32, %r30, %r29, %r32;
$L__BB1_10:
	cvta.to.global.u64 	%rd14, %rd2;
	mul.wide.s32 	%rd15, %r1, 4;
	add.s64 	%rd16, %rd14, %rd15;
	st.global.u32 	[%rd16], %r32;
	ret;

}
	// .globl	_Z28oneDConvoluteSharedMemKernelPiS_ii
.visible .entry _Z28oneDConvoluteSharedMemKernelPiS_ii(
	.param .u64 .ptr .align 1 _Z28oneDConvoluteSharedMemKernelPiS_ii_param_0,
	.param .u64 .ptr .align 1 _Z28oneDConvoluteSharedMemKernelPiS_ii_param_1,
	.param .u32 _Z28oneDConvoluteSharedMemKernelPiS_ii_param_2,
	.param .u32 _Z28oneDConvoluteSharedMemKernelPiS_ii_param_3
)
{
	.reg .pred 	%p<55>;
	.reg .b32 	%r<152>;
	.reg .b64 	%rd<21>;

	ld.param.u64 	%rd5, [_Z28oneDConvoluteSharedMemKernelPiS_ii_param_0];
	ld.param.u64 	%rd4, [_Z28oneDConvoluteSharedMemKernelPiS_ii_param_1];
	ld.param.u32 	%r57, [_Z28oneDConvoluteSharedMemKernelPiS_ii_param_2];
	ld.param.u32 	%r58, [_Z28oneDConvoluteSharedMemKernelPiS_ii_param_3];
	cvta.to.global.u64 	%rd6, %rd5;
	mov.u32 	%r60, %ctaid.x;
	mov.u32 	%r61, %ntid.x;
	mov.u32 	%r62, %tid.x;
	mad.lo.s32 	%r1, %r60, %r61, %r62;
	mul.wide.s32 	%rd7, %r1, 4;
	add.s64 	%rd8, %rd6, %rd7;
	ld.global.u32 	%r63, [%rd8];
	shl.b32 	%r64, %r1, 2;
	mov.u32 	%r65, N_shared;
	add.s32 	%r66, %r65, %r64;
	st.shared.u32 	[%r66], %r63;
	bar.sync 	0;
	shr.u32 	%r67, %r57, 31;
	add.s32 	%r68, %r57, %r67;
	shr.s32 	%r69, %r68, 1;
	sub.s32 	%r2, %r1, %r69;
	setp.lt.s32 	%p1, %r57, 1;
	mov.b32 	%r128, 0;
	@%p1 bra 	$L__BB2_41;
	and.b32  	%r3, %r57, 7;
	setp.lt.u32 	%p2, %r57, 8;
	mov.b32 	%r144, 0;
	mov.u32 	%r128, %r144;
	@%p2 bra 	$L__BB2_20;
	and.b32  	%r144, %r57, 2147483640;
	mov.b32 	%r126, 0;
	mov.u64 	%rd10, M;
	mov.u32 	%r128, %r126;
$L__BB2_3:
	.pragma "nounroll";
	add.s32 	%r7, %r2, %r126;
	setp.lt.s32 	%p3, %r7, 0;
	setp.ge.s32 	%p4, %r7, %r58;
	shl.b32 	%r73, %r7, 2;
	add.s32 	%r8, %r65, %r73;
	mul.wide.u32 	%rd9, %r126, 4;
	add.s64 	%rd1, %rd10, %rd9;
	or.pred  	%p5, %p3, %p4;
	@%p5 bra 	$L__BB2_5;
	ld.shared.u32 	%r75, [%r8];
	ld.const.u32 	%r76, [%rd1];
	mad.lo.s32 	%r128, %r76, %r75, %r128;
$L__BB2_5:
	add.s32 	%r77, %r7, 1;
	setp.lt.s32 	%p6, %r77, 0;
	setp.ge.s32 	%p7, %r77, %r58;
	or.pred  	%p8, %p6, %p7;
	@%p8 bra 	$L__BB2_7;
	ld.shared.u32 	%r78, [%r8+4];
	ld.const.u32 	%r79, [%rd1+4];
	mad.lo.s32 	%r128, %r79, %r78, %r128;
$L__BB2_7:
	add.s32 	%r80, %r7, 2;
	setp.lt.s32 	%p9, %r80, 0;
	setp.ge.s32 	%p10, %r80, %r58;
	or.pred  	%p11, %p9, %p10;
	@%p11 bra 	$L__BB2_9;
	ld.shared.u32 	%r81, [%r8+8];
	ld.const.u32 	%r82, [%rd1+8];
	mad.lo.s32 	%r128, %r82, %r81, %r128;
$L__BB2_9:
	add.s32 	%r83, %r7, 3;
	setp.lt.s32 	%p12, %r83, 0;
	setp.ge.s32 	%p13, %r83, %r58;
	or.pred  	%p14, %p12, %p13;
	@%p14 bra 	$L__BB2_11;
	ld.shared.u32 	%r84, [%r8+12];
	ld.const.u32 	%r85, [%rd1+12];
	mad.lo.s32 	%r128, %r85, %r84, %r128;
$L__BB2_11:
	add.s32 	%r86, %r7, 4;
	setp.lt.s32 	%p15, %r86, 0;
	setp.ge.s32 	%p16, %r86, %r58;
	or.pred  	%p17, %p15, %p16;
	@%p17 bra 	$L__BB2_13;
	ld.shared.u32 	%r87, [%r8+16];
	ld.const.u32 	%r88, [%rd1+16];
	mad.lo.s32 	%r128, %r88, %r87, %r128;
$L__BB2_13:
	add.s32 	%r89, %r7, 5;
	setp.lt.s32 	%p18, %r89, 0;
	setp.ge.s32 	%p19, %r89, %r58;
	or.pred  	%p20, %p18, %p19;
	@%p20 bra 	$L__BB2_15;
	ld.shared.u32 	%r90, [%r8+20];
	ld.const.u32 	%r91, [%rd1+20];
	mad.lo.s32 	%r128, %r91, %r90, %r128;
$L__BB2_15:
	add.s32 	%r92, %r7, 6;
	setp.lt.s32 	%p21, %r92, 0;
	setp.ge.s32 	%p22, %r92, %r58;
	or.pred  	%p23, %p21, %p22;
	@%p23 bra 	$L__BB2_17;
	ld.shared.u32 	%r93, [%r8+24];
	ld.const.u32 	%r94, [%rd1+24];
	mad.lo.s32 	%r128, %r94, %r93, %r128;
$L__BB2_17:
	add.s32 	%r95, %r7, 7;
	setp.lt.s32 	%p24, %r95, 0;
	setp.ge.s32 	%p25, %r95, %r58;
	or.pred  	%p26, %p24, %p25;
	@%p26 bra 	$L__BB2_19;
	ld.shared.u32 	%r96, [%r8+28];
	ld.const.u32 	%r97, [%rd1+28];
	mad.lo.s32 	%r128, %r97, %r96, %r128;
$L__BB2_19:
	add.s32 	%r126, %r126, 8;
	setp.ne.s32 	%p27, %r126, %r144;
	@%p27 bra 	$L__BB2_3;
$L__BB2_20:
	setp.eq.s32 	%p28, %r3, 0;
	@%p28 bra 	$L__BB2_41;
	and.b32  	%r29, %r57, 3;
	setp.lt.u32 	%p29, %r3, 4;
	@%p29 bra 	$L__BB2_31;
	add.s32 	%r30, %r2, %r144;
	setp.lt.s32 	%p30, %r30, 0;
	setp.ge.s32 	%p31, %r30, %r58;
	shl.b32 	%r99, %r30, 2;
	add.s32 	%r31, %r65, %r99;
	mul.wide.u32 	%rd11, %r144, 4;
	mov.u64 	%rd12, M;
	add.s64 	%rd2, %rd12, %rd11;
	or.pred  	%p32, %p30, %p31;
	@%p32 bra 	$L__BB2_24;
	ld.shared.u32 	%r101, [%r31];
	ld.const.u32 	%r102, [%rd2];
	mad.lo.s32 	%r128, %r102, %r101, %r128;
$L__BB2_24:
	add.s32 	%r103, %r30, 1;
	setp.lt.s32 	%p33, %r103, 0;
	setp.ge.s32 	%p34, %r103, %r58;
	or.pred  	%p35, %p33, %p34;
	@%p35 bra 	$L__BB2_26;
	ld.shared.u32 	%r104, [%r31+4];
	ld.const.u32 	%r105, [%rd2+4];
	mad.lo.s32 	%r128, %r105, %r104, %r128;
$L__BB2_26:
	add.s32 	%r106, %r30, 2;
	setp.lt.s32 	%p36, %r106, 0;
	setp.ge.s32 	%p37, %r106, %r58;
	or.pred  	%p38, %p36, %p37;
	@%p38 bra 	$L__BB2_28;
	ld.shared.u32 	%r107, [%r31+8];
	ld.const.u32 	%r108, [%rd2+8];
	mad.lo.s32 	%r128, %r108, %r107, %r128;
$L__BB2_28:
	add.s32 	%r109, %r30, 3;
	setp.lt.s32 	%p39, %r109, 0;
	setp.ge.s32 	%p40, %r109, %r58;
	or.pred  	%p41, %p39, %p40;
	@%p41 bra 	$L__BB2_30;
	ld.shared.u32 	%r110, [%r31+12];
	ld.const.u32 	%r111, [%rd2+12];
	mad.lo.s32 	%r128, %r111, %r110, %r128;
$L__BB2_30:
	add.s32 	%r144, %r144, 4;
$L__BB2_31:
	setp.eq.s32 	%p42, %r29, 0;
	@%p42 bra 	$L__BB2_41;
	setp.eq.s32 	%p43, %r29, 1;
	@%p43 bra 	$L__BB2_38;
	add.s32 	%r44, %r2, %r144;
	setp.lt.s32 	%p44, %r44, 0;
	setp.ge.s32 	%p45, %r44, %r58;
	shl.b32 	%r113, %r44, 2;
	add.s32 	%r45, %r65, %r113;
	mul.wide.u32 	%rd13, %r144, 4;
	mov.u64 	%rd14, M;
	add.s64 	%rd3, %rd14, %rd13;
	or.pred  	%p46, %p44, %p45;
	@%p46 bra 	$L__BB2_35;
	ld.shared.u32 	%r115, [%r45];
	ld.const.u32 	%r116, [%rd3];
	mad.lo.s32 	%r128, %r116, %r115, %r128;
$L__BB2_35:
	add.s32 	%r117, %r44, 1;
	setp.lt.s32 	%p47, %r117, 0;
	setp.ge.s32 	%p48, %r117, %r58;
	or.pred  	%p49, %p47, %p48;
	@%p49 bra 	$L__BB2_37;
	ld.shared.u32 	%r118, [%r45+4];
	ld.const.u32 	%r119, [%rd3+4];
	mad.lo.s32 	%r128, %r119, %r118, %r128;
$L__BB2_37:
	add.s32 	%r144, %r144, 2;
$L__BB2_38:
	and.b32  	%r120, %r57, 1;
	setp.eq.b32 	%p50, %r120, 1;
	not.pred 	%p51, %p50;
	@%p51 bra 	$L__BB2_41;
	add.s32 	%r54, %r2, %r144;
	setp.lt.s32 	%p52, %r54, 0;
	setp.ge.s32 	%p53, %r54, %r58;
	or.pred  	%p54, %p52, %p53;
	@%p54 bra 	$L__BB2_41;
	shl.b32 	%r121, %r54, 2;
	add.s32 	%r123, %r65, %r121;
	ld.shared.u32 	%r124, [%r123];
	mul.wide.u32 	%rd15, %r144, 4;
	mov.u64 	%rd16, M;
	add.s64 	%rd17, %rd16, %rd15;
	ld.const.u32 	%r125, [%rd17];
	mad.lo.s32 	%r128, %r125, %r124, %r128;
$L__BB2_41:
	cvta.to.global.u64 	%rd18, %rd4;
	add.s64 	%rd20, %rd18, %rd7;
	st.global.u32 	[%rd20], %r128;
	ret;

}


// ===== COMPILED SASS (sm_100) =====

	.target	sm_100

	.elftype	@"ET_EXEC"


//--------------------- .note.nv.tkinfo           --------------------------
	.section	.note.nv.tkinfo,"",@"SHT_NOTE"
	.sectionflags	@"SHF_NOTE_NV_TKINFO"
	.tkinfo
        /*0018*/ 	.word	0x00000002
        /*0030*/ 	.string	""
        /*0030*/ 	.string	"ptxas"
        /*0030*/ 	.string	"Cuda compilation tools, release 13.0, V13.0.88"
        /*0030*/ 	.string	"Build cuda_13.0.r13.0/compiler.36424714_0"
        /*0030*/ 	.string	"-arch sm_100 -m 64 "



//--------------------- .note.nv.cuinfo           --------------------------
	.section	.note.nv.cuinfo,"",@"SHT_NOTE"
	.sectionflags	@"SHF_NOTE_NV_CUINFO"
        /*0018*/ 	.short	0x0002
        /*001a*/ 	.short	0x0064
        /*001c*/ 	.short	0x0082
	.zero		2


//--------------------- .nv.info                  --------------------------
	.section	.nv.info,"",@"SHT_CUDA_INFO"
	.align	4


	//----- nvinfo : EIATTR_REGCOUNT
	.align		4
        /*0000*/ 	.byte	0x04, 0x2f
        /*0002*/ 	.short	(.L_2 - .L_1)
	.align		4
.L_1:
        /*0004*/ 	.word	index@(_Z19oneDConvoluteKernelPiS_S_ii)
        /*0008*/ 	.word	0x00000020


	//----- nvinfo : EIATTR_FRAME_SIZE
	.align		4
.L_2:
        /*000c*/ 	.byte	0x04, 0x11
        /*000e*/ 	.short	(.L_4 - .L_3)
	.align		4
.L_3:
        /*0010*/ 	.word	index@(_Z19oneDConvoluteKernelPiS_S_ii)
        /*0014*/ 	.word	0x00000000


	//----- nvinfo : EIATTR_REGCOUNT
	.align		4
.L_4:
        /*0018*/ 	.byte	0x04, 0x2f
        /*001a*/ 	.short	(.L_6 - .L_5)
	.align		4
.L_5:
        /*001c*/ 	.word	index@(_Z27oneDConvoluteConstMemKernelPiS_i)
        /*0020*/ 	.word	0x00000016


	//----- nvinfo : EIATTR_FRAME_SIZE
	.align		4
.L_6:
        /*0024*/ 	.byte	0x04, 0x11
        /*0026*/ 	.short	(.L_8 - .L_7)
	.align		4
.L_7:
        /*0028*/ 	.word	index@(_Z27oneDConvoluteConstMemKernelPiS_i)
        /*002c*/ 	.word	0x00000000


	//----- nvinfo : EIATTR_REGCOUNT
	.align		4
.L_8:
        /*0030*/ 	.byte	0x04, 0x2f
        /*0032*/ 	.short	(.L_10 - .L_9)
	.align		4
.L_9:
        /*0034*/ 	.word	index@(_Z28oneDConvoluteSharedMemKernelPiS_ii)
        /*0038*/ 	.word	0x00000018


	//----- nvinfo : EIATTR_FRAME_SIZE
	.align		4
.L_10:
        /*003c*/ 	.byte	0x04, 0x11
        /*003e*/ 	.short	(.L_12 - .L_11)
	.align		4
.L_11:
        /*0040*/ 	.word	index@(_Z28oneDConvoluteSharedMemKernelPiS_ii)
        /*0044*/ 	.word	0x00000000


	//----- nvinfo : EIATTR_MIN_STACK_SIZE
	.align		4
.L_12:
        /*0048*/ 	.byte	0x04, 0x12
        /*004a*/ 	.short	(.L_14 - .L_13)
	.align		4
.L_13:
        /*004c*/ 	.word	index@(_Z28oneDConvoluteSharedMemKernelPiS_ii)
        /*0050*/ 	.word	0x00000000


	//----- nvinfo : EIATTR_MIN_STACK_SIZE
	.align		4
.L_14:
        /*0054*/ 	.byte	0x04, 0x12
        /*0056*/ 	.short	(.L_16 - .L_15)
	.align		4
.L_15:
        /*0058*/ 	.word	index@(_Z27oneDConvoluteConstMemKernelPiS_i)
        /*005c*/ 	.word	0x00000000


	//----- nvinfo : EIATTR_MIN_STACK_SIZE
	.align		4
.L_16:
        /*0060*/ 	.byte	0x04, 0x12
        /*0062*/ 	.short	(.L_18 - .L_17)
	.align		4
.L_17:
        /*0064*/ 	.word	index@(_Z19oneDConvoluteKernelPiS_S_ii)
        /*0068*/ 	.word	0x00000000
.L_18:


//--------------------- .nv.compat                --------------------------
	.section	.nv.compat,"",@"SHT_CUDA_COMPAT_INFO"
	.align	4
        /*0000*/ 	.byte	0x02, 0x09, 0x00, 0x00, 0x02, 0x02, 0x01, 0x00, 0x02, 0x05, 0x05, 0x00, 0x03, 0x07, 0x01, 0x01
        /*0010*/ 	.byte	0x02, 0x03, 0x00, 0x00, 0x02, 0x06, 0x01, 0x00, 0x04, 0x0b, 0x08, 0x00, 0x09, 0x00, 0x00, 0x00
        /*0020*/ 	.byte	0x00, 0x00, 0x00, 0x00


//--------------------- .nv.info._Z28oneDConvoluteSharedMemKernelPiS_ii --------------------------
	.section	.nv.info._Z28oneDConvoluteSharedMemKernelPiS_ii,"",@"SHT_CUDA_INFO"
	.sectionflags	@""
	.align	4


	//----- nvinfo : EIATTR_CUDA_API_VERSION
	.align		4
        /*0000*/ 	.byte	0x04, 0x37
        /*0002*/ 	.short	(.L_20 - .L_19)
.L_19:
        /*0004*/ 	.word	0x00000082


	//----- nvinfo : EIATTR_KPARAM_INFO
	.align		4
.L_20:
        /*0008*/ 	.byte	0x04, 0x17
        /*000a*/ 	.short	(.L_22 - .L_21)
.L_21:
        /*000c*/ 	.word	0x00000000
        /*0010*/ 	.short	0x0003
        /*0012*/ 	.short	0x0014
        /*0014*/ 	.byte	0x00, 0xf0, 0x11, 0x00


	//----- nvinfo : EIATTR_KPARAM_INFO
	.align		4
.L_22:
        /*0018*/ 	.byte	0x04, 0x17
        /*001a*/ 	.short	(.L_24 - .L_23)
.L_23:
        /*001c*/ 	.word	0x00000000
        /*0020*/ 	.short	0x0002
        /*0022*/ 	.short	0x0010
        /*0024*/ 	.byte	0x00, 0xf0, 0x11, 0x00


	//----- nvinfo : EIATTR_KPARAM_INFO
	.align		4
.L_24:
        /*0028*/ 	.byte	0x04, 0x17
        /*002a*/ 	.short	(.L_26 - .L_25)
.L_25:
        /*002c*/ 	.word	0x00000000
        /*0030*/ 	.short	0x0001
        /*0032*/ 	.short	0x0008
        /*0034*/ 	.byte	0x00, 0xf5, 0x21, 0x00


	//----- nvinfo : EIATTR_KPARAM_INFO
	.align		4
.L_26:
        /*0038*/ 	.byte	0x04, 0x17
        /*003a*/ 	.short	(.L_28 - .L_27)
.L_27:
        /*003c*/ 	.word	0x00000000
        /*0040*/ 	.short	0x0000
        /*0042*/ 	.short	0x0000
        /*0044*/ 	.byte	0x00, 0xf5, 0x21, 0x00


	//----- nvinfo : EIATTR_SPARSE_MMA_MASK
	.align		4
.L_28:
        /*0048*/ 	.byte	0x03, 0x50
        /*004a*/ 	.short	0x0000


	//----- nvinfo : EIATTR_MAXREG_COUNT
	.align		4
        /*004c*/ 	.byte	0x03, 0x1b
        /*004e*/ 	.short	0x00ff


	//----- nvinfo : EIATTR_NUM_BARRIERS
	.align		4
        /*0050*/ 	.byte	0x02, 0x4c
        /*0052*/ 	.byte	0x01
	.zero		1


	//----- nvinfo : EIATTR_MERCURY_ISA_VERSION
	.align		4
        /*0054*/ 	.byte	0x03, 0x5f
        /*0056*/ 	.short	0x0101


	//----- nvinfo : EIATTR_VRC_CTA_INIT_COUNT
	.align		4
        /*0058*/ 	.byte	0x02, 0x4a
	.zero		1
	.zero		1


	//----- nvinfo : EIATTR_EXIT_INSTR_OFFSETS
	.align		4
        /*005c*/ 	.byte	0x04, 0x1c
        /*005e*/ 	.short	(.L_30 - .L_29)


	//   ....[0]....
.L_29:
        /*0060*/ 	.word	0x000009a0


	//----- nvinfo : EIATTR_CBANK_PARAM_SIZE
	.align		4
.L_30:
        /*0064*/ 	.byte	0x03, 0x19
        /*0066*/ 	.short	0x0018


	//----- nvinfo : EIATTR_PARAM_CBANK
	.align		4
        /*0068*/ 	.byte	0x04, 0x0a
        /*006a*/ 	.short	(.L_32 - .L_31)
	.align		4
.L_31:
        /*006c*/ 	.word	index@(.nv.constant0._Z28oneDConvoluteSharedMemKernelPiS_ii)
        /*0070*/ 	.short	0x0380
        /*0072*/ 	.short	0x0018


	//----- nvinfo : EIATTR_SW_WAR
	.align		4
.L_32:
        /*0074*/ 	.byte	0x04, 0x36
        /*0076*/ 	.short	(.L_34 - .L_33)
.L_33:
        /*0078*/ 	.word	0x00000008
.L_34:


//--------------------- .nv.info._Z27oneDConvoluteConstMemKernelPiS_i --------------------------
	.section	.nv.info._Z27oneDConvoluteConstMemKernelPiS_i,"",@"SHT_CUDA_INFO"
	.sectionflags	@""
	.align	4


	//----- nvinfo : EIATTR_CUDA_API_VERSION
	.align		4
        /*0000*/ 	.byte	0x04, 0x37
        /*0002*/ 	.short	(.L_36 - .L_35)
.L_35:
        /*0004*/ 	.word	0x00000082


	//----- nvinfo : EIATTR_KPARAM_INFO
	.align		4
.L_36:
        /*0008*/ 	.byte	0x04, 0x17
        /*000a*/ 	.short	(.L_38 - .L_37)
.L_37:
        /*000c*/ 	.word	0x00000000
        /*0010*/ 	.short	0x0002
        /*0012*/ 	.short	0x0010
        /*0014*/ 	.byte	0x00, 0xf0, 0x11, 0x00


	//----- nvinfo : EIATTR_KPARAM_INFO
	.align		4
.L_38:
        /*0018*/ 	.byte	0x04, 0x17
        /*001a*/ 	.short	(.L_40 - .L_39)
.L_39:
        /*001c*/ 	.word	0x00000000
        /*0020*/ 	.short	0x0001
        /*0022*/ 	.short	0x0008
        /*0024*/ 	.byte	0x00, 0xf5, 0x21, 0x00


	//----- nvinfo : EIATTR_KPARAM_INFO
	.align		4
.L_40:
        /*0028*/ 	.byte	0x04, 0x17
        /*002a*/ 	.short	(.L_42 - .L_41)
.L_41:
        /*002c*/ 	.word	0x00000000
        /*0030*/ 	.short	0x0000
        /*0032*/ 	.short	0x0000
        /*0034*/ 	.byte	0x00, 0xf5, 0x21, 0x00


	//----- nvinfo : EIATTR_SPARSE_MMA_MASK
	.align		4
.L_42:
        /*0038*/ 	.byte	0x03, 0x50
        /*003a*/ 	.short	0x0000


	//----- nvinfo : EIATTR_MAXREG_COUNT
	.align		4
        /*003c*/ 	.byte	0x03, 0x1b
        /*003e*/ 	.short	0x00ff


	//----- nvinfo : EIATTR_MERCURY_ISA_VERSION
	.align		4
        /*0040*/ 	.byte	0x03, 0x5f
        /*0042*/ 	.short	0x0101


	//----- nvinfo : EIATTR_VRC_CTA_INIT_COUNT
	.align		4
        /*0044*/ 	.byte	0x02, 0x4a
	.zero		1
	.zero		1


	//----- nvinfo : EIATTR_EXIT_INSTR_OFFSETS
	.align		4
        /*0048*/ 	.byte	0x04, 0x1c
        /*004a*/ 	.short	(.L_44 - .L_43)


	//   ....[0]....
.L_43:
        /*004c*/ 	.word	0x00000320


	//----- nvinfo : EIATTR_CBANK_PARAM_SIZE
	.align		4
.L_44:
        /*0050*/ 	.byte	0x03, 0x19
        /*0052*/ 	.short	0x0014


	//----- nvinfo : EIATTR_PARAM_CBANK
	.align		4
        /*0054*/ 	.byte	0x04, 0x0a
        /*0056*/ 	.short	(.L_46 - .L_45)
	.align		4
.L_45:
        /*0058*/ 	.word	index@(.nv.constant0._Z27oneDConvoluteConstMemKernelPiS_i)
        /*005c*/ 	.short	0x0380
        /*005e*/ 	.short	0x0014


	//----- nvinfo : EIATTR_SW_WAR
	.align		4
.L_46:
        /*0060*/ 	.byte	0x04, 0x36
        /*0062*/ 	.short	(.L_48 - .L_47)
.L_47:
        /*0064*/ 	.word	0x00000008
.L_48:


//--------------------- .nv.info._Z19oneDConvoluteKernelPiS_S_ii --------------------------
	.section	.nv.info._Z19oneDConvoluteKernelPiS_S_ii,"",@"SHT_CUDA_INFO"
	.sectionflags	@""
	.align	4


	//----- nvinfo : EIATTR_CUDA_API_VERSION
	.align		4
        /*0000*/ 	.byte	0x04, 0x37
        /*0002*/ 	.short	(.L_50 - .L_49)
.L_49:
        /*0004*/ 	.word	0x00000082


	//----- nvinfo : EIATTR_KPARAM_INFO
	.align		4
.L_50:
        /*0008*/ 	.byte	0x04, 0x17
        /*000a*/ 	.short	(.L_52 - .L_51)
.L_51:
        /*000c*/ 	.word	0x00000000
        /*0010*/ 	.short	0x0004
        /*0012*/ 	.short	0x001c
        /*0014*/ 	.byte	0x00, 0xf0, 0x11, 0x00


	//----- nvinfo : EIATTR_KPARAM_INFO
	.align		4
.L_52:
        /*0018*/ 	.byte	0x04, 0x17
        /*001a*/ 	.short	(.L_54 - .L_53)
.L_53:
        /*001c*/ 	.word	0x00000000
        /*0020*/ 	.short	0x0003
        /*0022*/ 	.short	0x0018
        /*0024*/ 	.byte	0x00, 0xf0, 0x11, 0x00


	//----- nvinfo : EIATTR_KPARAM_INFO
	.align		4
.L_54:
        /*0028*/ 	.byte	0x04, 0x17
        /*002a*/ 	.short	(.L_56 - .L_55)
.L_55:
        /*002c*/ 	.word	0x00000000
        /*0030*/ 	.short	0x0002
        /*0032*/ 	.short	0x0010
        /*0034*/ 	.byte	0x00, 0xf5, 0x21, 0x00


	//----- nvinfo : EIATTR_KPARAM_INFO
	.align		4
.L_56:
        /*0038*/ 	.byte	0x04, 0x17
        /*003a*/ 	.short	(.L_58 - .L_57)
.L_57:
        /*003c*/ 	.word	0x00000000
        /*0040*/ 	.short	0x0001
        /*0042*/ 	.short	0x0008
        /*0044*/ 	.byte	0x00, 0xf5, 0x21, 0x00


	//----- nvinfo : EIATTR_KPARAM_INFO
	.align		4
.L_58:
        /*0048*/ 	.byte	0x04, 0x17
        /*004a*/ 	.short	(.L_60 - .L_59)
.L_59:
        /*004c*/ 	.word	0x00000000
        /*0050*/ 	.short	0x0000
        /*0052*/ 	.short	0x0000
        /*0054*/ 	.byte	0x00, 0xf5, 0x21, 0x00


	//----- nvinfo : EIATTR_SPARSE_MMA_MASK
	.align		4
.L_60:
        /*0058*/ 	.byte	0x03, 0x50
        /*005a*/ 	.short	0x0000


	//----- nvinfo : EIATTR_MAXREG_COUNT
	.align		4
        /*005c*/ 	.byte	0x03, 0x1b
        /*005e*/ 	.short	0x00ff


	//----- nvinfo : EIATTR_MERCURY_ISA_VERSION
	.align		4
        /*0060*/ 	.byte	0x03, 0x5f
        /*0062*/ 	.short	0x0101


	//----- nvinfo : EIATTR_VRC_CTA_INIT_COUNT
	.align		4
        /*0064*/ 	.byte	0x02, 0x4a
	.zero		1
	.zero		1


	//----- nvinfo : EIATTR_EXIT_INSTR_OFFSETS
	.align		4
        /*0068*/ 	.byte	0x04, 0x1c
        /*006a*/ 	.short	(.L_62 - .L_61)


	//   ....[0]....
.L_61:
        /*006c*/ 	.word	0x00000b20


	//----- nvinfo : EIATTR_CRS_STACK_SIZE
	.align		4
.L_62:
        /*0070*/ 	.byte	0x04, 0x1e
        /*0072*/ 	.short	(.L_64 - .L_63)
.L_63:
        /*0074*/ 	.word	0x00000000


	//----- nvinfo : EIATTR_CBANK_PARAM_SIZE
	.align		4
.L_64:
        /*0078*/ 	.byte	0x03, 0x19
        /*007a*/ 	.short	0x0020


	//----- nvinfo : EIATTR_PARAM_CBANK
	.align		4
        /*007c*/ 	.byte	0x04, 0x0a
        /*007e*/ 	.short	(.L_66 - .L_65)
	.align		4
.L_65:
        /*0080*/ 	.word	index@(.nv.constant0._Z19oneDConvoluteKernelPiS_S_ii)
        /*0084*/ 	.short	0x0380
        /*0086*/ 	.short	0x0020


	//----- nvinfo : EIATTR_SW_WAR
	.align		4
.L_66:
        /*0088*/ 	.byte	0x04, 0x36
        /*008a*/ 	.short	(.L_68 - .L_67)
.L_67:
        /*008c*/ 	.word	0x00000008
.L_68:


//--------------------- .nv.callgraph             --------------------------
	.section	.nv.callgraph,"",@"SHT_CUDA_CALLGRAPH"
	.align	4
	.sectionentsize	8
	.align		4
        /*0000*/ 	.word	0x00000000
	.align		4
        /*0004*/ 	.word	0xffffffff
	.align		4
        /*0008*/ 	.word	0x00000000
	.align		4
        /*000c*/ 	.word	0xfffffffe
	.align		4
        /*0010*/ 	.word	0x00000000
	.align		4
        /*0014*/ 	.word	0xfffffffd
	.align		4
        /*0018*/ 	.word	0x00000000
	.align		4
        /*001c*/ 	.word	0xfffffffc


//--------------------- .nv.constant3             --------------------------
	.section	.nv.constant3,"a",@progbits
	.align	4
.nv.constant3:
	.type		M,@object
	.size		M,(.L_0 - M)
M:
	.zero		20
.L_0:


//--------------------- .text._Z28oneDConvoluteSharedMemKernelPiS_ii --------------------------
	.section	.text._Z28oneDConvoluteSharedMemKernelPiS_ii,"ax",@progbits
	.align	128
        .global         _Z28oneDConvoluteSharedMemKernelPiS_ii
        .type           _Z28oneDConvoluteSharedMemKernelPiS_ii,@function
        .size           _Z28oneDConvoluteSharedMemKernelPiS_ii,(.L_x_14 - _Z28oneDConvoluteSharedMemKernelPiS_ii)
        .other          _Z28oneDConvoluteSharedMemKernelPiS_ii,@"STO_CUDA_ENTRY STV_DEFAULT"
_Z28oneDConvoluteSharedMemKernelPiS_ii:
.text._Z28oneDConvoluteSharedMemKernelPiS_ii:
[----:B------:R-:W-:Y:S01]  /*0000*/  LDC R1, c[0x0][0x37c] ;  /* 0x0000df00ff017b82 */ /* 0x000fe20000000800 */
[----:B------:R-:W0:Y:S07]  /*0010*/  S2R R3, SR_TID.X ;  /* 0x0000000000037919 */ /* 0x000e2e0000002100 */
[----:B------:R-:W0:Y:S01]  /*0020*/  S2UR UR4, SR_CTAID.X ;  /* 0x00000000000479c3 */ /* 0x000e220000002500 */
[----:B------:R-:W1:Y:S01]  /*0030*/  LDCU.64 UR8, c[0x0][0x358] ;  /* 0x00006b00ff0877ac */ /* 0x000e620008000a00 */
[----:B------:R-:W2:Y:S06]  /*0040*/  LDCU UR6, c[0x0][0x390] ;  /* 0x00007200ff0677ac */ /* 0x000eac0008000800 */
[----:B------:R-:W0:Y:S08]  /*0050*/  LDC R0, c[0x0][0x360] ;  /* 0x0000d800ff007b82 */ /* 0x000e300000000800 */
[----:B------:R-:W3:Y:S01]  /*0060*/  LDC.64 R4, c[0x0][0x380] ;  /* 0x0000e000ff047b82 */ /* 0x000ee20000000a00 */
[----:B0-----:R-:W-:-:S04]  /*0070*/  IMAD R0, R0, UR4, R3 ;  /* 0x0000000400007c24 */ /* 0x001fc8000f8e0203 */
[----:B---3--:R-:W-:-:S06]  /*0080*/  IMAD.WIDE R4, R0, 0x4, R4 ;  /* 0x0000000400047825 */ /* 0x008fcc00078e0204 */
[----:B-1----:R-:W3:Y:S01]  /*0090*/  LDG.E R4, desc[UR8][R4.64] ;  /* 0x0000000804047981 */ /* 0x002ee2000c1e1900 */
[----:B------:R-:W0:Y:S01]  /*00a0*/  S2UR UR5, SR_CgaCtaId ;  /* 0x00000000000579c3 */ /* 0x000e220000008800 */
[----:B------:R-:W-:Y:S01]  /*00b0*/  UMOV UR4, 0x400 ;  /* 0x0000040000047882 */ /* 0x000fe20000000000 */
[----:B--2---:R-:W-:Y:S01]  /*00c0*/  UISETP.GE.AND UP0, UPT, UR6, 0x1, UPT ;  /* 0x000000010600788c */ /* 0x004fe2000bf06270 */
[----:B------:R-:W-:Y:S01]  /*00d0*/  IMAD.MOV.U32 R2, RZ, RZ, RZ ;  /* 0x000000ffff027224 */ /* 0x000fe200078e00ff */
[----:B0-----:R-:W-:-:S06]  /*00e0*/  ULEA UR4, UR5, UR4, 0x18 ;  /* 0x0000000405047291 */ /* 0x001fcc000f8ec0ff */
[----:B------:R-:W-:-:S05]  /*00f0*/  LEA R3, R0, UR4, 0x2 ;  /* 0x0000000400037c11 */ /* 0x000fca000f8e10ff */
[----:B---3--:R0:W-:Y:S01]  /*0100*/  STS [R3], R4 ;  /* 0x0000000403007388 */ /* 0x0081e20000000800 */
[----:B------:R-:W-:Y:S06]  /*0110*/  BAR.SYNC.DEFER_BLOCKING 0x0 ;  /* 0x0000000000007b1d */ /* 0x000fec0000010000 */
[----:B------:R-:W-:Y:S05]  /*0120*/  BRA.U !UP0, `(.L_x_0) ;  /* 0x0000000908107547 */ /* 0x000fea000b800000 */
[----:B------:R-:W-:Y:S01]  /*0130*/  UISETP.GE.U32.AND UP0, UPT, UR6, 0x8, UPT ;  /* 0x000000080600788c */ /* 0x000fe2000bf06070 */
[----:B0-----:R-:W-:Y:S01]  /*0140*/  IMAD.MOV.U32 R4, RZ, RZ, RZ ;  /* 0x000000ffff047224 */ /* 0x001fe200078e00ff */
[----:B------:R-:W-:Y:S01]  /*0150*/  ULEA.HI UR5, UR6, UR6, URZ, 0x1 ;  /* 0x0000000606057291 */ /* 0x000fe2000f8f08ff */
[----:B------:R-:W-:Y:S01]  /*0160*/  IMAD.MOV.U32 R2, RZ, RZ, RZ ;  /* 0x000000ffff027224 */ /* 0x000fe200078e00ff */
[----:B------:R-:W-:Y:S02]  /*0170*/  ULOP3.LUT UR7, UR6, 0x7, URZ, 0xc0, !UPT ;  /* 0x0000000706077892 */ /* 0x000fe4000f8ec0ff */
[----:B------:R-:W-:Y:S02]  /*0180*/  USHF.R.S32.HI UR5, URZ, 0x1, UR5 ;  /* 0x00000001ff057899 */ /* 0x000fe40008011405 */
[----:B------:R-:W-:-:S04]  /*0190*/  UISETP.NE.AND UP1, UPT, UR7, URZ, UPT ;  /* 0x000000ff0700728c */ /* 0x000fc8000bf25270 */
[----:B------:R-:W-:Y:S01]  /*01a0*/  VIADD R3, R0, -UR5 ;  /* 0x8000000500037c36 */ /* 0x000fe20008000000 */
[----:B------:R-:W-:Y:S06]  /*01b0*/  BRA.U !UP0, `(.L_x_1) ;  /* 0x0000000108e87547 */ /* 0x000fec000b800000 */
[----:B------:R-:W-:Y:S01]  /*01c0*/  ULOP3.LUT UR5, UR6, 0x7ffffff8, URZ, 0xc0, !UPT ;  /* 0x7ffffff806057892 */ /* 0x000fe2000f8ec0ff */
[----:B------:R-:W-:Y:S02]  /*01d0*/  HFMA2 R5, -RZ, RZ, 0, 0 ;  /* 0x00000000ff057431 */ /* 0x000fe400000001ff */
[----:B------:R-:W-:Y:S01]  /*01e0*/  IMAD.MOV.U32 R2, RZ, RZ, RZ ;  /* 0x000000ffff027224 */ /* 0x000fe200078e00ff */
[----:B------:R-:W0:Y:S02]  /*01f0*/  LDCU UR10, c[0x0][0x394] ;  /* 0x00007280ff0a77ac */ /* 0x000e240008000800 */
[----:B------:R-:W-:-:S07]  /*0200*/  IMAD.U32 R4, RZ, RZ, UR5 ;  /* 0x00000005ff047e24 */ /* 0x000fce000f8e00ff */
.L_x_2:
[----:B------:R-:W-:Y:S02]  /*0210*/  IMAD.IADD R12, R3, 0x1, R5 ;  /* 0x00000001030c7824 */ /* 0x000fe400078e0205 */
[C---:B------:R-:W-:Y:S01]  /*0220*/  IMAD.SHL.U32 R6, R5.reuse, 0x4, RZ ;  /* 0x0000000405067824 */ /* 0x040fe200078e00ff */
[----:B------:R-:W-:Y:S01]  /*0230*/  IADD3 R5, PT, PT, R5, 0x8, RZ ;  /* 0x0000000805057810 */ /* 0x000fe20007ffe0ff */
[C---:B------:R-:W-:Y:S01]  /*0240*/  VIADD R10, R12.reuse, 0x2 ;  /* 0x000000020c0a7836 */ /* 0x040fe20000000000 */
[C---:B0-----:R-:W-:Y:S01]  /*0250*/  ISETP.GE.AND P5, PT, R12.reuse, UR10, PT ;  /* 0x0000000a0c007c0c */ /* 0x041fe2000bfa6270 */
[C---:B------:R-:W-:Y:S01]  /*0260*/  VIADD R13, R12.reuse, 0x6 ;  /* 0x000000060c0d7836 */ /* 0x040fe20000000000 */
[C---:B------:R-:W-:Y:S02]  /*0270*/  LEA R18, R12.reuse, UR4, 0x2 ;  /* 0x000000040c127c11 */ /* 0x040fe4000f8e10ff */
[C---:B------:R-:W-:Y:S02]  /*0280*/  ISETP.LT.OR P5, PT, R12.reuse, RZ, P5 ;  /* 0x000000ff0c00720c */ /* 0x040fe40002fa1670 */
[----:B------:R-:W-:-:S02]  /*0290*/  IADD3 R9, PT, PT, R12, 0x1, RZ ;  /* 0x000000010c097810 */ /* 0x000fc40007ffe0ff */
[----:B------:R-:W-:Y:S02]  /*02a0*/  ISETP.GE.AND P4, PT, R10, UR10, PT ;  /* 0x0000000a0a007c0c */ /* 0x000fe4000bf86270 */
[C---:B------:R-:W-:Y:S02]  /*02b0*/  ISETP.GE.AND P0, PT, R9.reuse, UR10, PT ;  /* 0x0000000a09007c0c */ /* 0x040fe4000bf06270 */
[C---:B------:R-:W-:Y:S02]  /*02c0*/  IADD3 R11, PT, PT, R12.reuse, 0x4, RZ ;  /* 0x000000040c0b7810 */ /* 0x040fe40007ffe0ff */
[----:B------:R-:W-:Y:S01]  /*02d0*/  ISETP.LT.OR P0, PT, R9, RZ, P0 ;  /* 0x000000ff0900720c */ /* 0x000fe20000701670 */
[----:B------:R-:W-:Y:S01]  /*02e0*/  VIADD R9, R12, 0x3 ;  /* 0x000000030c097836 */ /* 0x000fe20000000000 */
[----:B------:R-:W-:Y:S01]  /*02f0*/  ISETP.LT.OR P4, PT, R10, RZ, P4 ;  /* 0x000000ff0a00720c */ /* 0x000fe20002781670 */
[----:B------:R-:W0:Y:S01]  /*0300*/  @!P5 LDS R7, [R18] ;  /* 0x000000001207d984 */ /* 0x000e220000000800 */
[----:B------:R-:W0:Y:S01]  /*0310*/  @!P5 LDC R8, c[0x3][R6] ;  /* 0x00c000000608db82 */ /* 0x000e220000000800 */
[----:B------:R-:W-:Y:S01]  /*0320*/  VIADD R10, R12, 0x5 ;  /* 0x000000050c0a7836 */ /* 0x000fe20000000000 */
[----:B------:R-:W-:-:S02]  /*0330*/  ISETP.GE.AND P3, PT, R9, UR10, PT ;  /* 0x0000000a09007c0c */ /* 0x000fc4000bf66270 */
[----:B------:R-:W-:Y:S02]  /*0340*/  ISETP.GE.AND P2, PT, R11, UR10, PT ;  /* 0x0000000a0b007c0c */ /* 0x000fe4000bf46270 */
[----:B------:R-:W-:Y:S02]  /*0350*/  ISETP.LT.OR P3, PT, R9, RZ, P3 ;  /* 0x000000ff0900720c */ /* 0x000fe40001f61670 */
[C---:B------:R-:W-:Y:S01]  /*0360*/  ISETP.GE.AND P1, PT, R10.reuse, UR10, PT ;  /* 0x0000000a0a007c0c */ /* 0x040fe2000bf26270 */
[----:B------:R-:W1:Y:S01]  /*0370*/  @!P0 LDS R9, [R18+0x4] ;  /* 0x0000040012098984 */ /* 0x000e620000000800 */
[----:B------:R-:W-:Y:S02]  /*0380*/  ISETP.LT.OR P2, PT, R11, RZ, P2 ;  /* 0x000000ff0b00720c */ /* 0x000fe40001741670 */
[----:B------:R-:W-:Y:S01]  /*0390*/  ISETP.LT.OR P1, PT, R10, RZ, P1 ;  /* 0x000000ff0a00720c */ /* 0x000fe20000f21670 */
[----:B------:R-:W-:Y:S01]  /*03a0*/  VIADD R10, R12, 0x7 ;  /* 0x000000070c0a7836 */ /* 0x000fe20000000000 */
[C---:B------:R-:W-:Y:S01]  /*03b0*/  ISETP.GE.AND P6, PT, R13.reuse, UR10, PT ;  /* 0x0000000a0d007c0c */ /* 0x040fe2000bfc6270 */
[----:B------:R-:W2:Y:S03]  /*03c0*/  @!P4 LDS R11, [R18+0x8] ;  /* 0x00000800120bc984 */ /* 0x000ea60000000800 */
[----:B------:R-:W-:-:S02]  /*03d0*/  ISETP.LT.OR P6, PT, R13, RZ, P6 ;  /* 0x000000ff0d00720c */ /* 0x000fc400037c1670 */
[----:B------:R-:W3:Y:S03]  /*03e0*/  @!P3 LDS R13, [R18+0xc] ;  /* 0x00000c00120db984 */ /* 0x000ee60000000800 */
[----:B------:R-:W4:Y:S01]  /*03f0*/  @!P2 LDC R12, c[0x3][R6+0x10] ;  /* 0x00c00400060cab82 */ /* 0x000f220000000800 */
[----:B------:R-:W4:Y:S04]  /*0400*/  @!P2 LDS R15, [R18+0x10] ;  /* 0x00001000120fa984 */ /* 0x000f280000000800 */
[----:B------:R-:W5:Y:S03]  /*0410*/  @!P1 LDS R17, [R18+0x14] ;  /* 0x0000140012119984 */ /* 0x000f660000000800 */
[----:B------:R-:W5:Y:S01]  /*0420*/  @!P1 LDC R14, c[0x3][R6+0x14] ;  /* 0x00c00500060e9b82 */ /* 0x000f620000000800 */
[----:B------:R-:W5:Y:S01]  /*0430*/  @!P6 LDS R19, [R18+0x18] ;  /* 0x000018001213e984 */ /* 0x000f620000000800 */
[----:B0-----:R-:W-:Y:S01]  /*0440*/  @!P5 IMAD R2, R7, R8, R2 ;  /* 0x000000080702d224 */ /* 0x001fe200078e0202 */
[----:B------:R-:W-:-:S05]  /*0450*/  ISETP.GE.AND P5, PT, R10, UR10, PT ;  /* 0x0000000a0a007c0c */ /* 0x000fca000bfa6270 */
[----:B------:R-:W1:Y:S01]  /*0460*/  @!P0 LDC R7, c[0x3][R6+0x4] ;  /* 0x00c0010006078b82 */ /* 0x000e620000000800 */
[----:B------:R-:W-:-:S07]  /*0470*/  ISETP.LT.OR P5, PT, R10, RZ, P5 ;  /* 0x000000ff0a00720c */ /* 0x000fce0002fa1670 */
[----:B------:R-:W2:Y:S06]  /*0480*/  @!P4 LDC R8, c[0x3][R6+0x8] ;  /* 0x00c002000608cb82 */ /* 0x000eac0000000800 */
[----:B------:R-:W0:Y:S02]  /*0490*/  @!P5 LDS R21, [R18+0x1c] ;  /* 0x00001c001215d984 */ /* 0x000e240000000800 */
[----:B------:R-:W3:Y:S01]  /*04a0*/  @!P3 LDC R10, c[0x3][R6+0xc] ;  /* 0x00c00300060abb82 */ /* 0x000ee20000000800 */
[----:B-1----:R-:W-:-:S07]  /*04b0*/  @!P0 IMAD R2, R9, R7, R2 ;  /* 0x0000000709028224 */ /* 0x002fce00078e0202 */
[----:B------:R-:W1:Y:S01]  /*04c0*/  @!P6 LDC R16, c[0x3][R6+0x18] ;  /* 0x00c006000610eb82 */ /* 0x000e620000000800 */
[----:B------:R-:W-:Y:S01]  /*04d0*/  ISETP.NE.AND P0, PT, R5, R4, PT ;  /* 0x000000040500720c */ /* 0x000fe20003f05270 */
[----:B--2---:R-:W-:-:S06]  /*04e0*/  @!P4 IMAD R2, R11, R8, R2 ;  /* 0x000000080b02c224 */ /* 0x004fcc00078e0202 */
[----:B------:R-:W0:Y:S01]  /*04f0*/  @!P5 LDC R7, c[0x3][R6+0x1c] ;  /* 0x00c007000607db82 */ /* 0x000e220000000800 */
[----:B---3--:R-:W-:-:S04]  /*0500*/  @!P3 IMAD R2, R13, R10, R2 ;  /* 0x0000000a0d02b224 */ /* 0x008fc800078e0202 */
[----:B----4-:R-:W-:-:S04]  /*0510*/  @!P2 IMAD R2, R15, R12, R2 ;  /* 0x0000000c0f02a224 */ /* 0x010fc800078e0202 */
[----:B-----5:R-:W-:-:S04]  /*0520*/  @!P1 IMAD R2, R17, R14, R2 ;  /* 0x0000000e11029224 */ /* 0x020fc800078e0202 */
[----:B-1----:R-:W-:-:S04]  /*0530*/  @!P6 IMAD R2, R19, R16, R2 ;  /* 0x000000101302e224 */ /* 0x002fc800078e0202 */
[----:B0-----:R-:W-:Y:S01]  /*0540*/  @!P5 IMAD R2, R21, R7, R2 ;  /* 0x000000071502d224 */ /* 0x001fe200078e0202 */
[----:B------:R-:W-:Y:S06]  /*0550*/  @P0 BRA `(.L_x_2) ;  /* 0xfffffffc002c0947 */ /* 0x000fec000383ffff */
.L_x_1:
[----:B------:R-:W-:Y:S05]  /*0560*/  BRA.U !UP1, `(.L_x_0) ;  /* 0x0000000509007547 */ /* 0x000fea000b800000 */
[----:B------:R-:W0:Y:S01]  /*0570*/  LDCU UR5, c[0x0][0x390] ;  /* 0x00007200ff0577ac */ /* 0x000e220008000800 */
[----:B------:R-:W-:Y:S02]  /*0580*/  UISETP.GE.U32.AND UP0, UPT, UR7, 0x4, UPT ;  /* 0x000000040700788c */ /* 0x000fe4000bf06070 */
[----:B0-----:R-:W-:-:S04]  /*0590*/  ULOP3.LUT UR6, UR5, 0x3, URZ, 0xc0, !UPT ;  /* 0x0000000305067892 */ /* 0x001fc8000f8ec0ff */
[----:B------:R-:W-:-:S03]  /*05a0*/  UISETP.NE.AND UP1, UPT, UR6, URZ, UPT ;  /* 0x000000ff0600728c */ /* 0x000fc6000bf25270 */
[----:B------:R-:W-:Y:S08]  /*05b0*/  BRA.U !UP0, `(.L_x_3) ;  /* 0x0000000108707547 */ /* 0x000ff0000b800000 */
[----:B------:R-:W0:Y:S01]  /*05c0*/  LDCU UR7, c[0x0][0x394] ;  /* 0x00007280ff0777ac */ /* 0x000e220008000800 */
[----:B------:R-:W-:-:S04]  /*05d0*/  IMAD.IADD R5, R3, 0x1, R4 ;  /* 0x0000000103057824 */ /* 0x000fc800078e0204 */
[C---:B------:R-:W-:Y:S01]  /*05e0*/  VIADD R6, R5.reuse, 0x1 ;  /* 0x0000000105067836 */ /* 0x040fe20000000000 */
[C---:B------:R-:W-:Y:S01]  /*05f0*/  LEA R14, R5.reuse, UR4, 0x2 ;  /* 0x00000004050e7c11 */ /* 0x040fe2000f8e10ff */
[C---:B------:R-:W-:Y:S01]  /*0600*/  VIADD R7, R5.reuse, 0x2 ;  /* 0x0000000205077836 */ /* 0x040fe20000000000 */
[C---:B0-----:R-:W-:Y:S02]  /*0610*/  ISETP.GE.AND P0, PT, R5.reuse, UR7, PT ;  /* 0x0000000705007c0c */ /* 0x041fe4000bf06270 */
[C---:B------:R-:W-:Y:S02]  /*0620*/  ISETP.GE.AND P1, PT, R6.reuse, UR7, PT ;  /* 0x0000000706007c0c */ /* 0x040fe4000bf26270 */
[----:B------:R-:W-:Y:S02]  /*0630*/  ISETP.LT.OR P0, PT, R5, RZ, P0 ;  /* 0x000000ff0500720c */ /* 0x000fe40000701670 */
[----:B------:R-:W-:Y:S02]  /*0640*/  ISETP.LT.OR P1, PT, R6, RZ, P1 ;  /* 0x000000ff0600720c */ /* 0x000fe40000f21670 */
[----:B------:R-:W-:-:S02]  /*0650*/  ISETP.GE.AND P2, PT, R7, UR7, PT ;  /* 0x0000000707007c0c */ /* 0x000fc4000bf46270 */
[----:B------:R-:W-:Y:S01]  /*0660*/  IADD3 R6, PT, PT, R5, 0x3, RZ ;  /* 0x0000000305067810 */ /* 0x000fe20007ffe0ff */
[C---:B------:R-:W-:Y:S01]  /*0670*/  IMAD.SHL.U32 R5, R4.reuse, 0x4, RZ ;  /* 0x0000000404057824 */ /* 0x040fe200078e00ff */
[----:B------:R-:W-:Y:S01]  /*0680*/  ISETP.LT.OR P2, PT, R7, RZ, P2 ;  /* 0x000000ff0700720c */ /* 0x000fe20001741670 */
[----:B------:R-:W-:Y:S01]  /*0690*/  VIADD R4, R4, 0x4 ;  /* 0x0000000404047836 */ /* 0x000fe20000000000 */
[----:B------:R-:W-:-:S03]  /*06a0*/  ISETP.GE.AND P3, PT, R6, UR7, PT ;  /* 0x0000000706007c0c */ /* 0x000fc6000bf66270 */
[----:B------:R-:W0:Y:S01]  /*06b0*/  @!P0 LDS R7, [R14] ;  /* 0x000000000e078984 */ /* 0x000e220000000800 */
[----:B------:R-:W-:Y:S01]  /*06c0*/  ISETP.LT.OR P3, PT, R6, RZ, P3 ;  /* 0x000000ff0600720c */ /* 0x000fe20001f61670 */
[----:B------:R-:W1:Y:S02]  /*06d0*/  @!P1 LDC R8, c[0x3][R5+0x4] ;  /* 0x00c0010005089b82 */ /* 0x000e640000000800 */
[----:B------:R-:W1:Y:S04]  /*06e0*/  @!P1 LDS R9, [R14+0x4] ;  /* 0x000004000e099984 */ /* 0x000e680000000800 */
[----:B------:R-:W2:Y:S02]  /*06f0*/  @!P2 LDS R11, [R14+0x8] ;  /* 0x000008000e0ba984 */ /* 0x000ea40000000800 */
[----:B------:R-:W0:Y:S04]  /*0700*/  @!P0 LDC R6, c[0x3][R5] ;  /* 0x00c0000005068b82 */ /* 0x000e280000000800 */
[----:B------:R-:W3:Y:S04]  /*0710*/  @!P3 LDS R13, [R14+0xc] ;  /* 0x00000c000e0db984 */ /* 0x000ee80000000800 */
[----:B------:R-:W2:Y:S08]  /*0720*/  @!P2 LDC R10, c[0x3][R5+0x8] ;  /* 0x00c00200050aab82 */ /* 0x000eb00000000800 */
[----:B------:R-:W3:Y:S01]  /*0730*/  @!P3 LDC R12, c[0x3][R5+0xc] ;  /* 0x00c00300050cbb82 */ /* 0x000ee20000000800 */
[----:B0-----:R-:W-:-:S04]  /*0740*/  @!P0 IMAD R2, R7, R6, R2 ;  /* 0x0000000607028224 */ /* 0x001fc800078e0202 */
[----:B-1----:R-:W-:-:S04]  /*0750*/  @!P1 IMAD R2, R9, R8, R2 ;  /* 0x0000000809029224 */ /* 0x002fc800078e0202 */
[----:B--2---:R-:W-:-:S04]  /*0760*/  @!P2 IMAD R2, R11, R10, R2 ;  /* 0x0000000a0b02a224 */ /* 0x004fc800078e0202 */
[----:B---3--:R-:W-:-:S07]  /*0770*/  @!P3 IMAD R2, R13, R12, R2 ;  /* 0x0000000c0d02b224 */ /* 0x008fce00078e0202 */
.L_x_3:
[----:B------:R-:W-:Y:S05]  /*0780*/  BRA.U !UP1, `(.L_x_0) ;  /* 0x0000000109787547 */ /* 0x000fea000b800000 */
[----:B------:R-:W-:Y:S02]  /*0790*/  UISETP.NE.AND UP0, UPT, UR6, 0x1, UPT ;  /* 0x000000010600788c */ /* 0x000fe4000bf05270 */
[----:B------:R-:W-:-:S04]  /*07a0*/  ULOP3.LUT UR5, UR5, 0x1, URZ, 0xc0, !UPT ;  /* 0x0000000105057892 */ /* 0x000fc8000f8ec0ff */
[----:B------:R-:W-:-:S03]  /*07b0*/  UISETP.NE.U32.AND UP1, UPT, UR5, 0x1, UPT ;  /* 0x000000010500788c */ /* 0x000fc6000bf25070 */
[----:B------:R-:W-:Y:S08]  /*07c0*/  BRA.U !UP0, `(.L_x_4) ;  /* 0x0000000108407547 */ /* 0x000ff0000b800000 */
[----:B------:R-:W0:Y:S01]  /*07d0*/  LDCU UR5, c[0x0][0x394] ;  /* 0x00007280ff0577ac */ /* 0x000e220008000800 */
[----:B------:R-:W-:Y:S02]  /*07e0*/  IMAD.IADD R9, R3, 0x1, R4 ;  /* 0x0000000103097824 */ /* 0x000fe400078e0204 */
[C---:B------:R-:W-:Y:S02]  /*07f0*/  IMAD.SHL.U32 R10, R4.reuse, 0x4, RZ ;  /* 0x00000004040a7824 */ /* 0x040fe400078e00ff */
[----:B------:R-:W-:Y:S01]  /*0800*/  VIADD R4, R4, 0x2 ;  /* 0x0000000204047836 */ /* 0x000fe20000000000 */
[C---:B------:R-:W-:Y:S02]  /*0810*/  IADD3 R5, PT, PT, R9.reuse, 0x1, RZ ;  /* 0x0000000109057810 */ /* 0x040fe40007ffe0ff */
[----:B0-----:R-:W-:Y:S02]  /*0820*/  ISETP.GE.AND P0, PT, R9, UR5, PT ;  /* 0x0000000509007c0c */ /* 0x001fe4000bf06270 */
[----:B------:R-:W-:-:S02]  /*0830*/  ISETP.GE.AND P1, PT, R5, UR5, PT ;  /* 0x0000000505007c0c */ /* 0x000fc4000bf26270 */
[----:B------:R-:W-:Y:S02]  /*0840*/  ISETP.LT.OR P0, PT, R9, RZ, P0 ;  /* 0x000000ff0900720c */ /* 0x000fe40000701670 */
[----:B------:R-:W-:Y:S02]  /*0850*/  ISETP.LT.OR P1, PT, R5, RZ, P1 ;  /* 0x000000ff0500720c */ /* 0x000fe40000f21670 */
[----:B------:R-:W-:-:S09]  /*0860*/  LEA R9, R9, UR4, 0x2 ;  /* 0x0000000409097c11 */ /* 0x000fd2000f8e10ff */
[----:B------:R-:W0:Y:S01]  /*0870*/  @!P0 LDS R5, [R9] ;  /* 0x0000000009058984 */ /* 0x000e220000000800 */
[----:B------:R-:W0:Y:S03]  /*0880*/  @!P0 LDC R6, c[0x3][R10] ;  /* 0x00c000000a068b82 */ /* 0x000e260000000800 */
[----:B------:R-:W1:Y:S05]  /*0890*/  @!P1 LDS R7, [R9+0x4] ;  /* 0x0000040009079984 */ /* 0x000e6a0000000800 */
[----:B------:R-:W1:Y:S01]  /*08a0*/  @!P1 LDC R8, c[0x3][R10+0x4] ;  /* 0x00c001000a089b82 */ /* 0x000e620000000800 */
[----:B0-----:R-:W-:-:S04]  /*08b0*/  @!P0 IMAD R2, R5, R6, R2 ;  /* 0x0000000605028224 */ /* 0x001fc800078e0202 */
[----:B-1----:R-:W-:-:S07]  /*08c0*/  @!P1 IMAD R2, R7, R8, R2 ;  /* 0x0000000807029224 */ /* 0x002fce00078e0202 */
.L_x_4:
[----:B------:R-:W-:Y:S05]  /*08d0*/  BRA.U UP1, `(.L_x_0) ;  /* 0x0000000101247547 */ /* 0x000fea000b800000 */
[----:B------:R-:W0:Y:S01]  /*08e0*/  LDCU UR5, c[0x0][0x394] ;  /* 0x00007280ff0577ac */ /* 0x000e220008000800 */
[----:B------:R-:W-:-:S04]  /*08f0*/  IADD3 R3, PT, PT, R3, R4, RZ ;  /* 0x0000000403037210 */ /* 0x000fc80007ffe0ff */
[----:B0-----:R-:W-:-:S04]  /*0900*/  ISETP.GE.AND P0, PT, R3, UR5, PT ;  /* 0x0000000503007c0c */ /* 0x001fc8000bf06270 */
[----:B------:R-:W-:-:S13]  /*0910*/  ISETP.LT.OR P0, PT, R3, RZ, P0 ;  /* 0x000000ff0300720c */ /* 0x000fda0000701670 */
[----:B------:R-:W-:Y:S01]  /*0920*/  @!P0 LEA R3, R3, UR4, 0x2 ;  /* 0x0000000403038c11 */ /* 0x000fe2000f8e10ff */
[----:B------:R-:W-:-:S05]  /*0930*/  @!P0 IMAD.SHL.U32 R4, R4, 0x4, RZ ;  /* 0x0000000404048824 */ /* 0x000fca00078e00ff */
[----:B------:R-:W0:Y:S01]  /*0940*/  @!P0 LDS R3, [R3] ;  /* 0x0000000003038984 */ /* 0x000e220000000800 */
[----:B------:R-:W0:Y:S02]  /*0950*/  @!P0 LDC R4, c[0x3][R4] ;  /* 0x00c0000004048b82 */ /* 0x000e240000000800 */
[----:B0-----:R-:W-:-:S07]  /*0960*/  @!P0 IMAD R2, R3, R4, R2 ;  /* 0x0000000403028224 */ /* 0x001fce00078e0202 */
.L_x_0:
[----:B0-----:R-:W0:Y:S02]  /*0970*/  LDC.64 R4, c[0x0][0x388] ;  /* 0x0000e200ff047b82 */ /* 0x001e240000000a00 */
[----:B0-----:R-:W-:-:S05]  /*0980*/  IMAD.WIDE R4, R0, 0x4, R4 ;  /* 0x0000000400047825 */ /* 0x001fca00078e0204 */
[----:B------:R-:W-:Y:S01]  /*0990*/  STG.E desc[UR8][R4.64], R2 ;  /* 0x0000000204007986 */ /* 0x000fe2000c101908 */
[----:B------:R-:W-:Y:S05]  /*09a0*/  EXIT ;  /* 0x000000000000794d */ /* 0x000fea0003800000 */
.L_x_5:
[----:B------:R-:W-:-:S00]  /*09b0*/  BRA `(.L_x_5) ;  /* 0xfffffffc00fc7947 */ /* 0x000fc0000383ffff */
[----:B------:R-:W-:-:S00]  /*09c0*/  NOP ;  /* 0x0000000000007918 */ /* 0x000fc00000000000 */
        /* <DEDUP_REMOVED lines=11> */
.L_x_14:


//--------------------- .text._Z27oneDConvoluteConstMemKernelPiS_i --------------------------
	.section	.text._Z27oneDConvoluteConstMemKernelPiS_i,"ax",@progbits
	.align	128
        .global         _Z27oneDConvoluteConstMemKernelPiS_i
        .type           _Z27oneDConvoluteConstMemKernelPiS_i,@function
        .size           _Z27oneDConvoluteConstMemKernelPiS_i,(.L_x_15 - _Z27oneDConvoluteConstMemKernelPiS_i)
        .other          _Z27oneDConvoluteConstMemKernelPiS_i,@"STO_CUDA_ENTRY STV_DEFAULT"
_Z27oneDConvoluteConstMemKernelPiS_i:
.text._Z27oneDConvoluteConstMemKernelPiS_i:
[----:B------:R-:W-:Y:S01]  /*0000*/  LDC R1, c[0x0][0x37c] ;  /* 0x0000df00ff017b82 */ /* 0x000fe20000000800 */
[----:B------:R-:W0:Y:S07]  /*0010*/  S2R R3, SR_TID.X ;  /* 0x0000000000037919 */ /* 0x000e2e0000002100 */
[----:B------:R-:W0:Y:S01]  /*0020*/  S2UR UR4, SR_CTAID.X ;  /* 0x00000000000479c3 */ /* 0x000e220000002500 */
[----:B------:R-:W1:Y:S07]  /*0030*/  LDCU UR5, c[0x0][0x390] ;  /* 0x00007200ff0577ac */ /* 0x000e6e0008000800 */
[----:B------:R-:W0:Y:S02]  /*0040*/  LDC R0, c[0x0][0x360] ;  /* 0x0000d800ff007b82 */ /* 0x000e240000000800 */
[----:B0-----:R-:W-:-:S05]  /*0050*/  IMAD R0, R0, UR4, R3 ;  /* 0x0000000400007c24 */ /* 0x001fca000f8e0203 */
[C---:B------:R-:W-:Y:S02]  /*0060*/  IADD3 R13, PT, PT, R0.reuse, -0x2, RZ ;  /* 0xfffffffe000d7810 */ /* 0x040fe40007ffe0ff */
[C---:B-1----:R-:W-:Y:S02]  /*0070*/  ISETP.GT.AND P1, PT, R0.reuse, UR5, PT ;  /* 0x0000000500007c0c */ /* 0x042fe4000bf24270 */
[----:B------:R-:W-:Y:S02]  /*0080*/  ISETP.GE.AND P0, PT, R13, UR5, PT ;  /* 0x000000050d007c0c */ /* 0x000fe4000bf06270 */
[C---:B------:R-:W-:Y:S02]  /*0090*/  ISETP.GE.AND P2, PT, R0.reuse, UR5, PT ;  /* 0x0000000500007c0c */ /* 0x040fe4000bf46270 */
[C---:B------:R-:W-:Y:S02]  /*00a0*/  ISETP.LT.OR P0, PT, R0.reuse, 0x2, P0 ;  /* 0x000000020000780c */ /* 0x040fe40000701670 */
[----:B------:R-:W-:-:S02]  /*00b0*/  IADD3 R17, PT, PT, R0, 0x1, RZ ;  /* 0x0000000100117810 */ /* 0x000fc40007ffe0ff */
[C---:B------:R-:W-:Y:S02]  /*00c0*/  ISETP.LT.OR P1, PT, R0.reuse, 0x1, P1 ;  /* 0x000000010000780c */ /* 0x040fe40000f21670 */
[C---:B------:R-:W-:Y:S02]  /*00d0*/  ISETP.LT.OR P2, PT, R0.reuse, RZ, P2 ;  /* 0x000000ff0000720c */ /* 0x040fe40001741670 */
[----:B------:R-:W-:Y:S02]  /*00e0*/  ISETP.GE.AND P4, PT, R17, UR5, PT ;  /* 0x0000000511007c0c */ /* 0x000fe4000bf86270 */
[C---:B------:R-:W-:Y:S02]  /*00f0*/  IADD3 R19, PT, PT, R0.reuse, 0x2, RZ ;  /* 0x0000000200137810 */ /* 0x040fe40007ffe0ff */
[C---:B------:R-:W-:Y:S01]  /*0100*/  ISETP.LT.OR P4, PT, R0.reuse, -0x1, P4 ;  /* 0xffffffff0000780c */ /* 0x040fe20002781670 */
[----:B------:R-:W0:Y:S01]  /*0110*/  @!P0 LDC.64 R6, c[0x0][0x380] ;  /* 0x0000e000ff068b82 */ /* 0x000e220000000a00 */
[----:B------:R-:W-:Y:S01]  /*0120*/  ISETP.GE.AND P3, PT, R19, UR5, PT ;  /* 0x0000000513007c0c */ /* 0x000fe2000bf66270 */
[----:B------:R-:W1:Y:S02]  /*0130*/  LDCU.64 UR4, c[0x0][0x358] ;  /* 0x00006b00ff0477ac */ /* 0x000e640008000a00 */
[----:B------:R-:W-:-:S02]  /*0140*/  @!P1 IADD3 R15, PT, PT, R0, -0x1, RZ ;  /* 0xffffffff000f9810 */ /* 0x000fc40007ffe0ff */
[----:B------:R-:W-:Y:S02]  /*0150*/  ISETP.LT.OR P3, PT, R0, -0x2, P3 ;  /* 0xfffffffe0000780c */ /* 0x000fe40001f61670 */
[----:B------:R-:W2:Y:S08]  /*0160*/  @!P1 LDC.64 R8, c[0x0][0x380] ;  /* 0x0000e000ff089b82 */ /* 0x000eb00000000a00 */
[----:B------:R-:W3:Y:S08]  /*0170*/  @!P2 LDC.64 R10, c[0x0][0x380] ;  /* 0x0000e000ff0aab82 */ /* 0x000ef00000000a00 */
[----:B------:R-:W4:Y:S01]  /*0180*/  @!P4 LDC.64 R4, c[0x0][0x380] ;  /* 0x0000e000ff04cb82 */ /* 0x000f220000000a00 */
[----:B0-----:R-:W-:-:S06]  /*0190*/  @!P0 IMAD.WIDE.U32 R6, R13, 0x4, R6 ;  /* 0x000000040d068825 */ /* 0x001fcc00078e0006 */
[----:B-1----:R0:W5:Y:S01]  /*01a0*/  @!P0 LDG.E R6, desc[UR4][R6.64] ;  /* 0x0000000406068981 */ /* 0x002162000c1e1900 */
[----:B------:R-:W1:Y:S01]  /*01b0*/  @!P3 LDC.64 R2, c[0x0][0x380] ;  /* 0x0000e000ff02bb82 */ /* 0x000e620000000a00 */
[----:B--2---:R-:W-:-:S06]  /*01c0*/  @!P1 IMAD.WIDE.U32 R8, R15, 0x4, R8 ;  /* 0x000000040f089825 */ /* 0x004fcc00078e0008 */
[----:B------:R2:W5:Y:S01]  /*01d0*/  @!P1 LDG.E R8, desc[UR4][R8.64] ;  /* 0x0000000408089981 */ /* 0x000562000c1e1900 */
[----:B---3--:R-:W-:Y:S01]  /*01e0*/  @!P2 IMAD.WIDE.U32 R10, R0, 0x4, R10 ;  /* 0x00000004000aa825 */ /* 0x008fe200078e000a */
[----:B------:R-:W5:Y:S05]  /*01f0*/  @!P0 LDC R15, c[0x3][RZ] ;  /* 0x00c00000ff0f8b82 */ /* 0x000f6a0000000800 */
[----:B------:R-:W3:Y:S01]  /*0200*/  @!P2 LDG.E R10, desc[UR4][R10.64] ;  /* 0x000000040a0aa981 */ /* 0x000ee2000c1e1900 */
[----:B----4-:R-:W-:Y:S02]  /*0210*/  @!P4 IMAD.WIDE.U32 R4, R17, 0x4, R4 ;  /* 0x000000041104c825 */ /* 0x010fe400078e0004 */
[----:B------:R-:W4:Y:S04]  /*0220*/  @!P1 LDC R16, c[0x3][0x4] ;  /* 0x00c00100ff109b82 */ /* 0x000f280000000800 */
[----:B------:R-:W3:Y:S01]  /*0230*/  @!P4 LDG.E R4, desc[UR4][R4.64] ;  /* 0x000000040404c981 */ /* 0x000ee2000c1e1900 */
[----:B-1----:R-:W-:-:S03]  /*0240*/  @!P3 IMAD.WIDE.U32 R2, R19, 0x4, R2 ;  /* 0x000000041302b825 */ /* 0x002fc600078e0002 */
[----:B------:R-:W3:Y:S02]  /*0250*/  @!P2 LDC R17, c[0x3][0x8] ;  /* 0x00c00200ff11ab82 */ /* 0x000ee40000000800 */
[----:B------:R1:W3:Y:S06]  /*0260*/  @!P3 LDG.E R14, desc[UR4][R2.64] ;  /* 0x00000004020eb981 */ /* 0x0002ec000c1e1900 */
[----:B------:R-:W3:Y:S01]  /*0270*/  @!P4 LDC R18, c[0x3][0xc] ;  /* 0x00c00300ff12cb82 */ /* 0x000ee20000000800 */
[----:B0-----:R-:W-:-:S07]  /*0280*/  HFMA2 R7, -RZ, RZ, 0, 0 ;  /* 0x00000000ff077431 */ /* 0x001fce00000001ff */
[----:B------:R-:W1:Y:S08]  /*0290*/  LDC.64 R12, c[0x0][0x388] ;  /* 0x0000e200ff0c7b82 */ /* 0x000e700000000a00 */
[----:B--2---:R-:W0:Y:S01]  /*02a0*/  @!P3 LDC R9, c[0x3][0x10] ;  /* 0x00c00400ff09bb82 */ /* 0x004e220000000800 */
[----:B-1----:R-:W-:-:S04]  /*02b0*/  IMAD.WIDE R2, R0, 0x4, R12 ;  /* 0x0000000400027825 */ /* 0x002fc800078e020c */
[----:B-----5:R-:W-:-:S04]  /*02c0*/  @!P0 IMAD R7, R6, R15, RZ ;  /* 0x0000000f06078224 */ /* 0x020fc800078e02ff */
[----:B----4-:R-:W-:-:S04]  /*02d0*/  @!P1 IMAD R7, R8, R16, R7 ;  /* 0x0000001008079224 */ /* 0x010fc800078e0207 */
[----:B---3--:R-:W-:-:S04]  /*02e0*/  @!P2 IMAD R7, R10, R17, R7 ;  /* 0x000000110a07a224 */ /* 0x008fc800078e0207 */
[----:B------:R-:W-:-:S04]  /*02f0*/  @!P4 IMAD R7, R4, R18, R7 ;  /* 0x000000120407c224 */ /* 0x000fc800078e0207 */
[----:B0-----:R-:W-:-:S05]  /*0300*/  @!P3 IMAD R7, R14, R9, R7 ;  /* 0x000000090e07b224 */ /* 0x001fca00078e0207 */
[----:B------:R-:W-:Y:S01]  /*0310*/  STG.E desc[UR4][R2.64], R7 ;  /* 0x0000000702007986 */ /* 0x000fe2000c101904 */
[----:B------:R-:W-:Y:S05]  /*0320*/  EXIT ;  /* 0x000000000000794d */ /* 0x000fea0003800000 */
.L_x_6:
        /* <DEDUP_REMOVED lines=13> */
.L_x_15:


//--------------------- .text._Z19oneDConvoluteKernelPiS_S_ii --------------------------
	.section	.text._Z19oneDConvoluteKernelPiS_S_ii,"ax",@progbits
	.align	128
        .global         _Z19oneDConvoluteKernelPiS_S_ii
        .type           _Z19oneDConvoluteKernelPiS_S_ii,@function
        .size           _Z19oneDConvoluteKernelPiS_S_ii,(.L_x_16 - _Z19oneDConvoluteKernelPiS_S_ii)
        .other          _Z19oneDConvoluteKernelPiS_S_ii,@"STO_CUDA_ENTRY STV_DEFAULT"
_Z19oneDConvoluteKernelPiS_S_ii:
.text._Z19oneDConvoluteKernelPiS_S_ii:
[----:B------:R-:W-:Y:S01]  /*0000*/  LDC R1, c[0x0][0x37c] ;  /* 0x0000df00ff017b82 */ /* 0x000fe20000000800 */
[----:B------:R-:W0:Y:S01]  /*0010*/  S2R R3, SR_TID.X ;  /* 0x0000000000037919 */ /* 0x000e220000002100 */
[----:B------:R-:W1:Y:S06]  /*0020*/  LDCU UR5, c[0x0][0x39c] ;  /* 0x00007380ff0577ac */ /* 0x000e6c0008000800 */
[----:B------:R-:W0:Y:S01]  /*0030*/  S2UR UR4, SR_CTAID.X ;  /* 0x00000000000479c3 */ /* 0x000e220000002500 */
[----:B------:R-:W-:Y:S01]  /*0040*/  HFMA2 R0, -RZ, RZ, 0, 0 ;  /* 0x00000000ff007431 */ /* 0x000fe200000001ff */
[----:B------:R-:W2:Y:S06]  /*0050*/  LDCU.64 UR8, c[0x0][0x358] ;  /* 0x00006b00ff0877ac */ /* 0x000eac0008000a00 */
[----:B------:R-:W0:Y:S01]  /*0060*/  LDC R2, c[0x0][0x360] ;  /* 0x0000d800ff027b82 */ /* 0x000e220000000800 */
[----:B-1----:R-:W-:Y:S01]  /*0070*/  UISETP.GE.AND UP0, UPT, UR5, 0x1, UPT ;  /* 0x000000010500788c */ /* 0x002fe2000bf06270 */
[----:B0-----:R-:W-:-:S08]  /*0080*/  IMAD R2, R2, UR4, R3 ;  /* 0x0000000402027c24 */ /* 0x001fd0000f8e0203 */
[----:B--2---:R-:W-:Y:S05]  /*0090*/  BRA.U !UP0, `(.L_x_7) ;  /* 0x0000000908947547 */ /* 0x004fea000b800000 */
[----:B------:R-:W-:Y:S01]  /*00a0*/  UISETP.GE.U32.AND UP0, UPT, UR5, 0x8, UPT ;  /* 0x000000080500788c */ /* 0x000fe2000bf06070 */
[----:B------:R-:W-:Y:S01]  /*00b0*/  IMAD.MOV.U32 R3, RZ, RZ, RZ ;  /* 0x000000ffff037224 */ /* 0x000fe200078e00ff */
[----:B------:R-:W-:Y:S01]  /*00c0*/  ULEA.HI UR4, UR5, UR5, URZ, 0x1 ;  /* 0x0000000505047291 */ /* 0x000fe2000f8f08ff */
[----:B------:R-:W-:Y:S01]  /*00d0*/  MOV R0, RZ ;  /* 0x000000ff00007202 */ /* 0x000fe20000000f00 */
[----:B------:R-:W-:Y:S02]  /*00e0*/  ULOP3.LUT UR6, UR5, 0x7, URZ, 0xc0, !UPT ;  /* 0x0000000705067892 */ /* 0x000fe4000f8ec0ff */
[----:B------:R-:W-:Y:S02]  /*00f0*/  USHF.R.S32.HI UR4, URZ, 0x1, UR4 ;  /* 0x00000001ff047899 */ /* 0x000fe40008011404 */
[----:B------:R-:W-:-:S04]  /*0100*/  UISETP.NE.AND UP1, UPT, UR6, URZ, UPT ;  /* 0x000000ff0600728c */ /* 0x000fc8000bf25270 */
[----:B------:R-:W-:Y:S01]  /*0110*/  VIADD R4, R2, -UR4 ;  /* 0x8000000402047c36 */ /* 0x000fe20008000000 */
[----:B------:R-:W-:Y:S06]  /*0120*/  BRA.U !UP0, `(.L_x_8) ;  /* 0x0000000508287547 */ /* 0x000fec000b800000 */
[----:B------:R-:W-:Y:S01]  /*0130*/  ULOP3.LUT UR4, UR5, 0x7ffffff8, URZ, 0xc0, !UPT ;  /* 0x7ffffff805047892 */ /* 0x000fe2000f8ec0ff */
[----:B------:R-:W-:Y:S01]  /*0140*/  MOV R7, RZ ;  /* 0x000000ff00077202 */ /* 0x000fe20000000f00 */
[----:B------:R-:W-:Y:S01]  /*0150*/  IMAD.MOV.U32 R0, RZ, RZ, RZ ;  /* 0x000000ffff007224 */ /* 0x000fe200078e00ff */
[----:B------:R-:W0:Y:S03]  /*0160*/  LDCU UR7, c[0x0][0x398] ;  /* 0x00007300ff0777ac */ /* 0x000e260008000800 */
[----:B------:R-:W-:-:S07]  /*0170*/  MOV R3, UR4 ;  /* 0x0000000400037c02 */ /* 0x000fce0008000f00 */
.L_x_9:
[----:B------:R-:W-:Y:S01]  /*0180*/  IMAD.IADD R29, R4, 0x1, R7 ;  /* 0x00000001041d7824 */ /* 0x000fe200078e0207 */
[----:B------:R-:W1:Y:S04]  /*0190*/  LDC.64 R14, c[0x0][0x388] ;  /* 0x0000e200ff0e7b82 */ /* 0x000e680000000a00 */
[----:B0-----:R-:W-:-:S04]  /*01a0*/  ISETP.GE.AND P4, PT, R29, UR7, PT ;  /* 0x000000071d007c0c */ /* 0x001fc8000bf86270 */
[----:B------:R-:W-:-:S13]  /*01b0*/  ISETP.LT.OR P4, PT, R29, RZ, P4 ;  /* 0x000000ff1d00720c */ /* 0x000fda0002781670 */
[----:B------:R-:W0:Y:S01]  /*01c0*/  @!P4 LDC.64 R8, c[0x0][0x380] ;  /* 0x0000e000ff08cb82 */ /* 0x000e220000000a00 */
[----:B-1----:R-:W-:-:S05]  /*01d0*/  IMAD.WIDE.U32 R14, R7, 0x4, R14 ;  /* 0x00000004070e7825 */ /* 0x002fca00078e000e */
[----:B------:R-:W2:Y:S01]  /*01e0*/  @!P4 LDG.E R10, desc[UR8][R14.64] ;  /* 0x000000080e0ac981 */ /* 0x000ea2000c1e1900 */
[----:B0-----:R-:W-:-:S06]  /*01f0*/  @!P4 IMAD.WIDE.U32 R8, R29, 0x4, R8 ;  /* 0x000000041d08c825 */ /* 0x001fcc00078e0008 */
[----:B------:R-:W2:Y:S01]  /*0200*/  @!P4 LDG.E R9, desc[UR8][R8.64] ;  /* 0x000000080809c981 */ /* 0x000ea2000c1e1900 */
[----:B------:R-:W-:-:S04]  /*0210*/  IADD3 R19, PT, PT, R29, 0x1, RZ ;  /* 0x000000011d137810 */ /* 0x000fc80007ffe0ff */
[----:B------:R-:W-:Y:S01]  /*0220*/  ISETP.GE.AND P0, PT, R19, UR7, PT ;  /* 0x0000000713007c0c */ /* 0x000fe2000bf06270 */
[----:B------:R-:W-:-:S03]  /*0230*/  VIADD R24, R29, 0x2 ;  /* 0x000000021d187836 */ /* 0x000fc60000000000 */
[----:B------:R-:W-:Y:S02]  /*0240*/  ISETP.LT.OR P0, PT, R19, RZ, P0 ;  /* 0x000000ff1300720c */ /* 0x000fe40000701670 */
[C---:B------:R-:W-:Y:S02]  /*0250*/  IADD3 R25, PT, PT, R29.reuse, 0x3, RZ ;  /* 0x000000031d197810 */ /* 0x040fe40007ffe0ff */
[C---:B------:R-:W-:Y:S01]  /*0260*/  ISETP.GE.AND P3, PT, R24.reuse, UR7, PT ;  /* 0x0000000718007c0c */ /* 0x040fe2000bf66270 */
[----:B------:R-:W-:Y:S01]  /*0270*/  VIADD R5, R29, 0x4 ;  /* 0x000000041d057836 */ /* 0x000fe20000000000 */
[C---:B------:R-:W-:Y:S02]  /*0280*/  ISETP.GE.AND P2, PT, R25.reuse, UR7, PT ;  /* 0x0000000719007c0c */ /* 0x040fe4000bf46270 */
[----:B------:R-:W-:Y:S02]  /*0290*/  ISETP.LT.OR P3, PT, R24, RZ, P3 ;  /* 0x000000ff1800720c */ /* 0x000fe40001f61670 */
[----:B------:R-:W-:-:S02]  /*02a0*/  ISETP.LT.OR P2, PT, R25, RZ, P2 ;  /* 0x000000ff1900720c */ /* 0x000fc40001741670 */
[----:B------:R-:W-:Y:S01]  /*02b0*/  IADD3 R6, PT, PT, R29, 0x5, RZ ;  /* 0x000000051d067810 */ /* 0x000fe20007ffe0ff */
[----:B------:R-:W0:Y:S01]  /*02c0*/  @!P0 LDC.64 R22, c[0x0][0x380] ;  /* 0x0000e000ff168b82 */ /* 0x000e220000000a00 */
[----:B------:R-:W-:Y:S01]  /*02d0*/  ISETP.GE.AND P1, PT, R5, UR7, PT ;  /* 0x0000000705007c0c */ /* 0x000fe2000bf26270 */
[----:B------:R-:W-:Y:S01]  /*02e0*/  VIADD R27, R29, 0x6 ;  /* 0x000000061d1b7836 */ /* 0x000fe20000000000 */
[C---:B------:R-:W-:Y:S02]  /*02f0*/  ISETP.GE.AND P5, PT, R6.reuse, UR7, PT ;  /* 0x0000000706007c0c */ /* 0x040fe4000bfa6270 */
[----:B------:R-:W-:Y:S02]  /*0300*/  ISETP.LT.OR P1, PT, R5, RZ, P1 ;  /* 0x000000ff0500720c */ /* 0x000fe40000f21670 */
[----:B------:R-:W-:Y:S01]  /*0310*/  IADD3 R29, PT, PT, R29, 0x7, RZ ;  /* 0x000000071d1d7810 */ /* 0x000fe20007ffe0ff */
[----:B------:R-:W1:Y:S01]  /*0320*/  @!P3 LDC.64 R12, c[0x0][0x380] ;  /* 0x0000e000ff0cbb82 */ /* 0x000e620000000a00 */
[----:B------:R-:W-:-:S02]  /*0330*/  ISETP.LT.OR P5, PT, R6, RZ, P5 ;  /* 0x000000ff0600720c */ /* 0x000fc40002fa1670 */
[----:B------:R-:W-:-:S04]  /*0340*/  ISETP.GE.AND P6, PT, R29, UR7, PT ;  /* 0x000000071d007c0c */ /* 0x000fc8000bfc6270 */
[----:B------:R-:W-:-:S07]  /*0350*/  ISETP.LT.OR P6, PT, R29, RZ, P6 ;  /* 0x000000ff1d00720c */ /* 0x000fce00037c1670 */
[----:B------:R-:W3:Y:S01]  /*0360*/  @!P5 LDC.64 R16, c[0x0][0x380] ;  /* 0x0000e000ff10db82 */ /* 0x000ee20000000a00 */
[----:B0-----:R-:W-:-:S07]  /*0370*/  @!P0 IMAD.WIDE.U32 R22, R19, 0x4, R22 ;  /* 0x0000000413168825 */ /* 0x001fce00078e0016 */
[----:B------:R-:W0:Y:S01]  /*0380*/  @!P6 LDC.64 R20, c[0x0][0x380] ;  /* 0x0000e000ff14eb82 */ /* 0x000e220000000a00 */
[----:B------:R-:W4:Y:S01]  /*0390*/  @!P0 LDG.E R23, desc[UR8][R22.64] ;  /* 0x0000000816178981 */ /* 0x000f22000c1e1900 */
[----:B-1----:R-:W-:-:S03]  /*03a0*/  @!P3 IMAD.WIDE.U32 R12, R24, 0x4, R12 ;  /* 0x00000004180cb825 */ /* 0x002fc600078e000c */
[----:B------:R-:W4:Y:S04]  /*03b0*/  @!P0 LDG.E R24, desc[UR8][R14.64+0x4] ;  /* 0x000004080e188981 */ /* 0x000f28000c1e1900 */
[----:B------:R-:W5:Y:S04]  /*03c0*/  @!P3 LDG.E R13, desc[UR8][R12.64] ;  /* 0x000000080c0db981 */ /* 0x000f68000c1e1900 */
[----:B------:R-:W5:Y:S01]  /*03d0*/  @!P5 LDG.E R22, desc[UR8][R14.64+0x14] ;  /* 0x000014080e16d981 */ /* 0x000f62000c1e1900 */
[----:B---3--:R-:W-:-:S03]  /*03e0*/  @!P5 IMAD.WIDE.U32 R16, R6, 0x4, R16 ;  /* 0x000000040610d825 */ /* 0x008fc600078e0010 */
[----:B------:R-:W3:Y:S04]  /*03f0*/  @!P1 LDG.E R6, desc[UR8][R14.64+0x10] ;  /* 0x000010080e069981 */ /* 0x000ee8000c1e1900 */
[----:B------:R-:W3:Y:S01]  /*0400*/  @!P5 LDG.E R17, desc[UR8][R16.64] ;  /* 0x000000081011d981 */ /* 0x000ee2000c1e1900 */
[----:B0-----:R-:W-:-:S06]  /*0410*/  @!P6 IMAD.WIDE.U32 R20, R29, 0x4, R20 ;  /* 0x000000041d14e825 */ /* 0x001fcc00078e0014 */
[----:B------:R-:W3:Y:S01]  /*0420*/  @!P6 LDG.E R21, desc[UR8][R20.64] ;  /* 0x000000081415e981 */ /* 0x000ee2000c1e1900 */
[----:B--2---:R-:W-:Y:S01]  /*0430*/  @!P4 IMAD R0, R9, R10, R0 ;  /* 0x0000000a0900c224 */ /* 0x004fe200078e0200 */
[C---:B------:R-:W-:Y:S01]  /*0440*/  ISETP.GE.AND P4, PT, R27.reuse, UR7, PT ;  /* 0x000000071b007c0c */ /* 0x040fe2000bf86270 */
[----:B------:R-:W0:Y:S03]  /*0450*/  @!P2 LDC.64 R10, c[0x0][0x380] ;  /* 0x0000e000ff0aab82 */ /* 0x000e260000000a00 */
[----:B------:R-:W-:-:S05]  /*0460*/  ISETP.LT.OR P4, PT, R27, RZ, P4 ;  /* 0x000000ff1b00720c */ /* 0x000fca0002781670 */
[----:B------:R-:W1:Y:S08]  /*0470*/  @!P1 LDC.64 R8, c[0x0][0x380] ;  /* 0x0000e000ff089b82 */ /* 0x000e700000000a00 */
[----:B------:R-:W2:Y:S01]  /*0480*/  @!P4 LDC.64 R18, c[0x0][0x380] ;  /* 0x0000e000ff12cb82 */ /* 0x000ea20000000a00 */
[----:B------:R-:W3:Y:S01]  /*0490*/  @!P4 LDG.E R12, desc[UR8][R14.64+0x18] ;  /* 0x000018080e0cc981 */ /* 0x000ee2000c1e1900 */
[----:B0-----:R-:W-:-:S03]  /*04a0*/  @!P2 IMAD.WIDE.U32 R10, R25, 0x4, R10 ;  /* 0x00000004190aa825 */ /* 0x001fc600078e000a */
[----:B------:R-:W5:Y:S04]  /*04b0*/  @!P3 LDG.E R25, desc[UR8][R14.64+0x8] ;  /* 0x000008080e19b981 */ /* 0x000f68000c1e1900 */
[----:B------:R-:W3:Y:S01]  /*04c0*/  @!P2 LDG.E R11, desc[UR8][R10.64] ;  /* 0x000000080a0ba981 */ /* 0x000ee2000c1e1900 */
[----:B-1----:R-:W-:-:S03]  /*04d0*/  @!P1 IMAD.WIDE.U32 R8, R5, 0x4, R8 ;  /* 0x0000000405089825 */ /* 0x002fc600078e0008 */
[----:B------:R-:W3:Y:S04]  /*04e0*/  @!P2 LDG.E R5, desc[UR8][R14.64+0xc] ;  /* 0x00000c080e05a981 */ /* 0x000ee8000c1e1900 */
[----:B------:R-:W3:Y:S01]  /*04f0*/  @!P1 LDG.E R9, desc[UR8][R8.64] ;  /* 0x0000000808099981 */ /* 0x000ee2000c1e1900 */
[----:B--2---:R-:W-:-:S03]  /*0500*/  @!P4 IMAD.WIDE.U32 R18, R27, 0x4, R18 ;  /* 0x000000041b12c825 */ /* 0x004fc600078e0012 */
[----:B------:R-:W2:Y:S04]  /*0510*/  @!P6 LDG.E R10, desc[UR8][R14.64+0x1c] ;  /* 0x00001c080e0ae981 */ /* 0x000ea8000c1e1900 */
[----:B------:R-:W2:Y:S01]  /*0520*/  @!P4 LDG.E R19, desc[UR8][R18.64] ;  /* 0x000000081213c981 */ /* 0x000ea2000c1e1900 */
[----:B------:R-:W-:Y:S01]  /*0530*/  IADD3 R7, PT, PT, R7, 0x8, RZ ;  /* 0x0000000807077810 */ /* 0x000fe20007ffe0ff */
[----:B----4-:R-:W-:-:S03]  /*0540*/  @!P0 IMAD R0, R23, R24, R0 ;  /* 0x0000001817008224 */ /* 0x010fc600078e0200 */
[----:B------:R-:W-:Y:S01]  /*0550*/  ISETP.NE.AND P0, PT, R7, R3, PT ;  /* 0x000000030700720c */ /* 0x000fe20003f05270 */
[----:B-----5:R-:W-:-:S04]  /*0560*/  @!P3 IMAD R0, R13, R25, R0 ;  /* 0x000000190d00b224 */ /* 0x020fc800078e0200 */
[----:B---3--:R-:W-:-:S04]  /*0570*/  @!P2 IMAD R0, R11, R5, R0 ;  /* 0x000000050b00a224 */ /* 0x008fc800078e0200 */
[----:B------:R-:W-:-:S04]  /*0580*/  @!P1 IMAD R0, R9, R6, R0 ;  /* 0x0000000609009224 */ /* 0x000fc800078e0200 */
[----:B------:R-:W-:-:S04]  /*0590*/  @!P5 IMAD R0, R17, R22, R0 ;  /* 0x000000161100d224 */ /* 0x000fc800078e0200 */
[----:B--2---:R-:W-:-:S04]  /*05a0*/  @!P4 IMAD R0, R19, R12, R0 ;  /* 0x0000000c1300c224 */ /* 0x004fc800078e0200 */
[----:B------:R-:W-:Y:S01]  /*05b0*/  @!P6 IMAD R0, R21, R10, R0 ;  /* 0x0000000a1500e224 */ /* 0x000fe200078e0200 */
[----:B------:R-:W-:Y:S06]  /*05c0*/  @P0 BRA `(.L_x_9) ;  /* 0xfffffff800ec0947 */ /* 0x000fec000383ffff */
.L_x_8:
[----:B------:R-:W-:Y:S05]  /*05d0*/  BRA.U !UP1, `(.L_x_7) ;  /* 0x0000000509447547 */ /* 0x000fea000b800000 */
[----:B------:R-:W0:Y:S01]  /*05e0*/  LDCU UR4, c[0x0][0x39c] ;  /* 0x00007380ff0477ac */ /* 0x000e220008000800 */
[----:B------:R-:W-:Y:S02]  /*05f0*/  UISETP.GE.U32.AND UP0, UPT, UR6, 0x4, UPT ;  /* 0x000000040600788c */ /* 0x000fe4000bf06070 */
[----:B0-----:R-:W-:-:S04]  /*0600*/  ULOP3.LUT UR5, UR4, 0x3, URZ, 0xc0, !UPT ;  /* 0x0000000304057892 */ /* 0x001fc8000f8ec0ff */
[----:B------:R-:W-:-:S03]  /*0610*/  UISETP.NE.AND UP1, UPT, UR5, URZ, UPT ;  /* 0x000000ff0500728c */ /* 0x000fc6000bf25270 */
[----:B------:R-:W-:Y:S08]  /*0620*/  BRA.U !UP0, `(.L_x_10) ;  /* 0x0000000108907547 */ /* 0x000ff0000b800000 */
[----:B------:R-:W0:Y:S01]  /*0630*/  LDCU UR6, c[0x0][0x398] ;  /* 0x00007300ff0677ac */ /* 0x000e220008000800 */
[----:B------:R-:W-:Y:S01]  /*0640*/  IMAD.IADD R17, R4, 0x1, R3 ;  /* 0x0000000104117824 */ /* 0x000fe200078e0203 */
[----:B------:R-:W1:Y:S03]  /*0650*/  LDC.64 R8, c[0x0][0x388] ;  /* 0x0000e200ff087b82 */ /* 0x000e660000000a00 */
[C---:B------:R-:W-:Y:S01]  /*0660*/  VIADD R5, R17.reuse, 0x3 ;  /* 0x0000000311057836 */ /* 0x040fe20000000000 */
[C---:B------:R-:W-:Y:S02]  /*0670*/  IADD3 R19, PT, PT, R17.reuse, 0x1, RZ ;  /* 0x0000000111137810 */ /* 0x040fe40007ffe0ff */
[C---:B------:R-:W-:Y:S02]  /*0680*/  IADD3 R21, PT, PT, R17.reuse, 0x2, RZ ;  /* 0x0000000211157810 */ /* 0x040fe40007ffe0ff */
[----:B0-----:R-:W-:-:S02]  /*0690*/  ISETP.GE.AND P0, PT, R17, UR6, PT ;  /* 0x0000000611007c0c */ /* 0x001fc4000bf06270 */
[----:B------:R-:W-:Y:S02]  /*06a0*/  ISETP.GE.AND P1, PT, R19, UR6, PT ;  /* 0x0000000613007c0c */ /* 0x000fe4000bf26270 */
[----:B------:R-:W-:Y:S02]  /*06b0*/  ISETP.LT.OR P0, PT, R17, RZ, P0 ;  /* 0x000000ff1100720c */ /* 0x000fe40000701670 */
[----:B------:R-:W-:Y:S02]  /*06c0*/  ISETP.GE.AND P2, PT, R21, UR6, PT ;  /* 0x0000000615007c0c */ /* 0x000fe4000bf46270 */
[----:B------:R-:W-:Y:S01]  /*06d0*/  ISETP.LT.OR P1, PT, R19, RZ, P1 ;  /* 0x000000ff1300720c */ /* 0x000fe20000f21670 */
[----:B-1----:R-:W-:Y:S01]  /*06e0*/  IMAD.WIDE.U32 R8, R3, 0x4, R8 ;  /* 0x0000000403087825 */ /* 0x002fe200078e0008 */
[----:B------:R-:W-:Y:S02]  /*06f0*/  ISETP.LT.OR P2, PT, R21, RZ, P2 ;  /* 0x000000ff1500720c */ /* 0x000fe40001741670 */
[----:B------:R-:W-:-:S04]  /*0700*/  ISETP.GE.AND P3, PT, R5, UR6, PT ;  /* 0x0000000605007c0c */ /* 0x000fc8000bf66270 */
[----:B------:R-:W-:Y:S01]  /*0710*/  ISETP.LT.OR P3, PT, R5, RZ, P3 ;  /* 0x000000ff0500720c */ /* 0x000fe20001f61670 */
[----:B------:R-:W0:Y:S01]  /*0720*/  @!P0 LDC.64 R14, c[0x0][0x380] ;  /* 0x0000e000ff0e8b82 */ /* 0x000e220000000a00 */
[----:B------:R-:W2:Y:S07]  /*0730*/  @!P0 LDG.E R16, desc[UR8][R8.64] ;  /* 0x0000000808108981 */ /* 0x000eae000c1e1900 */
[----:B------:R-:W1:Y:S04]  /*0740*/  @!P1 LDC.64 R12, c[0x0][0x380] ;  /* 0x0000e000ff0c9b82 */ /* 0x000e680000000a00 */
[----:B------:R-:W3:Y:S04]  /*0750*/  @!P3 LDG.E R18, desc[UR8][R8.64+0xc] ;  /* 0x00000c080812b981 */ /* 0x000ee8000c1e1900 */
[----:B------:R-:W4:Y:S08]  /*0760*/  @!P2 LDC.64 R10, c[0x0][0x380] ;  /* 0x0000e000ff0aab82 */ /* 0x000f300000000a00 */
[----:B------:R-:W5:Y:S01]  /*0770*/  @!P3 LDC.64 R6, c[0x0][0x380] ;  /* 0x0000e000ff06bb82 */ /* 0x000f620000000a00 */
[----:B0-----:R-:W-:-:S02]  /*0780*/  @!P0 IMAD.WIDE.U32 R14, R17, 0x4, R14 ;  /* 0x00000004110e8825 */ /* 0x001fc400078e000e */
[----:B------:R-:W3:Y:S04]  /*0790*/  @!P1 LDG.E R17, desc[UR8][R8.64+0x4] ;  /* 0x0000040808119981 */ /* 0x000ee8000c1e1900 */
[----:B------:R-:W2:Y:S01]  /*07a0*/  @!P0 LDG.E R15, desc[UR8][R14.64] ;  /* 0x000000080e0f8981 */ /* 0x000ea2000c1e1900 */
[----:B-1----:R-:W-:-:S06]  /*07b0*/  @!P1 IMAD.WIDE.U32 R12, R19, 0x4, R12 ;  /* 0x00000004130c9825 */ /* 0x002fcc00078e000c */
[----:B------:R-:W3:Y:S01]  /*07c0*/  @!P1 LDG.E R13, desc[UR8][R12.64] ;  /* 0x000000080c0d9981 */ /* 0x000ee2000c1e1900 */
[----:B----4-:R-:W-:-:S06]  /*07d0*/  @!P2 IMAD.WIDE.U32 R10, R21, 0x4, R10 ;  /* 0x00000004150aa825 */ /* 0x010fcc00078e000a */
[----:B------:R-:W4:Y:S01]  /*07e0*/  @!P2 LDG.E R11, desc[UR8][R10.64] ;  /* 0x000000080a0ba981 */ /* 0x000f22000c1e1900 */
[----:B-----5:R-:W-:-:S03]  /*07f0*/  @!P3 IMAD.WIDE.U32 R6, R5, 0x4, R6 ;  /* 0x000000040506b825 */ /* 0x020fc600078e0006 */
[----:B------:R-:W4:Y:S04]  /*0800*/  @!P2 LDG.E R5, desc[UR8][R8.64+0x8] ;  /* 0x000008080805a981 */ /* 0x000f28000c1e1900 */
[----:B------:R-:W5:Y:S01]  /*0810*/  @!P3 LDG.E R7, desc[UR8][R6.64] ;  /* 0x000000080607b981 */ /* 0x000f62000c1e1900 */
[----:B------:R-:W-:Y:S01]  /*0820*/  IADD3 R3, PT, PT, R3, 0x4, RZ ;  /* 0x0000000403037810 */ /* 0x000fe20007ffe0ff */
[----:B--2---:R-:W-:-:S04]  /*0830*/  @!P0 IMAD R0, R15, R16, R0 ;  /* 0x000000100f008224 */ /* 0x004fc800078e0200 */
[----:B---3--:R-:W-:-:S04]  /*0840*/  @!P1 IMAD R0, R13, R17, R0 ;  /* 0x000000110d009224 */ /* 0x008fc800078e0200 */
[----:B----4-:R-:W-:-:S04]  /*0850*/  @!P2 IMAD R0, R11, R5, R0 ;  /* 0x000000050b00a224 */ /* 0x010fc800078e0200 */
[----:B-----5:R-:W-:-:S07]  /*0860*/  @!P3 IMAD R0, R7, R18, R0 ;  /* 0x000000120700b224 */ /* 0x020fce00078e0200 */
.L_x_10:
[----:B------:R-:W-:Y:S05]  /*0870*/  BRA.U !UP1, `(.L_x_7) ;  /* 0x00000001099c7547 */ /* 0x000fea000b800000 */
[----:B------:R-:W-:Y:S02]  /*0880*/  UISETP.NE.AND UP0, UPT, UR5, 0x1, UPT ;  /* 0x000000010500788c */ /* 0x000fe4000bf05270 */
[----:B------:R-:W-:-:S04]  /*0890*/  ULOP3.LUT UR4, UR4, 0x1, URZ, 0xc0, !UPT ;  /* 0x0000000104047892 */ /* 0x000fc8000f8ec0ff */
[----:B------:R-:W-:-:S03]  /*08a0*/  UISETP.NE.U32.AND UP1, UPT, UR4, 0x1, UPT ;  /* 0x000000010400788c */ /* 0x000fc6000bf25070 */
[----:B------:R-:W-:Y:S08]  /*08b0*/  BRA.U !UP0, `(.L_x_11) ;  /* 0x0000000108507547 */ /* 0x000ff0000b800000 */
[----:B------:R-:W0:Y:S01]  /*08c0*/  LDCU UR4, c[0x0][0x398] ;  /* 0x00007300ff0477ac */ /* 0x000e220008000800 */
[----:B------:R-:W-:Y:S01]  /*08d0*/  IADD3 R5, PT, PT, R4, R3, RZ ;  /* 0x0000000304057210 */ /* 0x000fe20007ffe0ff */
[----:B------:R-:W1:Y:S04]  /*08e0*/  LDC.64 R6, c[0x0][0x388] ;  /* 0x0000e200ff067b82 */ /* 0x000e680000000a00 */
[C---:B------:R-:W-:Y:S01]  /*08f0*/  VIADD R15, R5.reuse, 0x1 ;  /* 0x00000001050f7836 */ /* 0x040fe20000000000 */
[----:B0-----:R-:W-:-:S04]  /*0900*/  ISETP.GE.AND P0, PT, R5, UR4, PT ;  /* 0x0000000405007c0c */ /* 0x001fc8000bf06270 */
[----:B------:R-:W-:Y:S02]  /*0910*/  ISETP.GE.AND P1, PT, R15, UR4, PT ;  /* 0x000000040f007c0c */ /* 0x000fe4000bf26270 */
[----:B------:R-:W-:Y:S02]  /*0920*/  ISETP.LT.OR P0, PT, R5, RZ, P0 ;  /* 0x000000ff0500720c */ /* 0x000fe40000701670 */
[----:B------:R-:W-:Y:S01]  /*0930*/  ISETP.LT.OR P1, PT, R15, RZ, P1 ;  /* 0x000000ff0f00720c */ /* 0x000fe20000f21670 */
[----:B-1----:R-:W-:-:S10]  /*0940*/  IMAD.WIDE.U32 R10, R3, 0x4, R6 ;  /* 0x00000004030a7825 */ /* 0x002fd400078e0006 */
[----:B------:R-:W0:Y:S08]  /*0950*/  @!P0 LDC.64 R8, c[0x0][0x380] ;  /* 0x0000e000ff088b82 */ /* 0x000e300000000a00 */
[----:B------:R-:W1:Y:S01]  /*0960*/  @!P1 LDC.64 R12, c[0x0][0x380] ;  /* 0x0000e000ff0c9b82 */ /* 0x000e620000000a00 */
[----:B0-----:R-:W-:Y:S02]  /*0970*/  @!P0 IMAD.WIDE.U32 R6, R5, 0x4, R8 ;  /* 0x0000000405068825 */ /* 0x001fe400078e0008 */
[----:B------:R-:W2:Y:S04]  /*0980*/  @!P0 LDG.E R5, desc[UR8][R10.64] ;  /* 0x000000080a058981 */ /* 0x000ea8000c1e1900 */
[----:B------:R-:W2:Y:S01]  /*0990*/  @!P0 LDG.E R7, desc[UR8][R6.64] ;  /* 0x0000000806078981 */ /* 0x000ea2000c1e1900 */
[----:B-1----:R-:W-:-:S03]  /*09a0*/  @!P1 IMAD.WIDE.U32 R8, R15, 0x4, R12 ;  /* 0x000000040f089825 */ /* 0x002fc600078e000c */
[----:B------:R-:W3:Y:S04]  /*09b0*/  @!P1 LDG.E R12, desc[UR8][R10.64+0x4] ;  /* 0x000004080a0c9981 */ /* 0x000ee8000c1e1900 */
[----:B------:R-:W3:Y:S01]  /*09c0*/  @!P1 LDG.E R9, desc[UR8][R8.64] ;  /* 0x0000000808099981 */ /* 0x000ee2000c1e1900 */
[----:B------:R-:W-:Y:S01]  /*09d0*/  IADD3 R3, PT, PT, R3, 0x2, RZ ;  /* 0x0000000203037810 */ /* 0x000fe20007ffe0ff */
[----:B--2---:R-:W-:-:S04]  /*09e0*/  @!P0 IMAD R0, R7, R5, R0 ;  /* 0x0000000507008224 */ /* 0x004fc800078e0200 */
[----:B---3--:R-:W-:-:S07]  /*09f0*/  @!P1 IMAD R0, R9, R12, R0 ;  /* 0x0000000c09009224 */ /* 0x008fce00078e0200 */
.L_x_11:
[----:B------:R-:W-:Y:S05]  /*0a00*/  BRA.U UP1, `(.L_x_7) ;  /* 0x0000000101387547 */ /* 0x000fea000b800000 */
[----:B------:R-:W0:Y:S01]  /*0a10*/  LDCU UR4, c[0x0][0x398] ;  /* 0x00007300ff0477ac */ /* 0x000e220008000800 */
[----:B------:R-:W-:Y:S01]  /*0a20*/  IADD3 R9, PT, PT, R4, R3, RZ ;  /* 0x0000000304097210 */ /* 0x000fe20007ffe0ff */
[----:B------:R-:W-:Y:S03]  /*0a30*/  BSSY.RECONVERGENT B0, `(.L_x_7) ;  /* 0x000000b000007945 */ /* 0x000fe60003800200 */
[----:B0-----:R-:W-:-:S04]  /*0a40*/  ISETP.GE.AND P0, PT, R9, UR4, PT ;  /* 0x0000000409007c0c */ /* 0x001fc8000bf06270 */
[----:B------:R-:W-:-:S13]  /*0a50*/  ISETP.LT.OR P0, PT, R9, RZ, P0 ;  /* 0x000000ff0900720c */ /* 0x000fda0000701670 */
[----:B------:R-:W-:Y:S05]  /*0a60*/  @P0 BRA `(.L_x_12) ;  /* 0x00000000001c0947 */ /* 0x000fea0003800000 */
[----:B------:R-:W0:Y:S08]  /*0a70*/  LDC.64 R4, c[0x0][0x380] ;  /* 0x0000e000ff047b82 */ /* 0x000e300000000a00 */
[----:B------:R-:W1:Y:S01]  /*0a80*/  LDC.64 R6, c[0x0][0x388] ;  /* 0x0000e200ff067b82 */ /* 0x000e620000000a00 */
[----:B0-----:R-:W-:-:S06]  /*0a90*/  IMAD.WIDE.U32 R4, R9, 0x4, R4 ;  /* 0x0000000409047825 */ /* 0x001fcc00078e0004 */
[----:B------:R-:W2:Y:S01]  /*0aa0*/  LDG.E R5, desc[UR8][R4.64] ;  /* 0x0000000804057981 */ /* 0x000ea2000c1e1900 */
[----:B-1----:R-:W-:-:S06]  /*0ab0*/  IMAD.WIDE.U32 R6, R3, 0x4, R6 ;  /* 0x0000000403067825 */ /* 0x002fcc00078e0006 */
[----:B------:R-:W2:Y:S02]  /*0ac0*/  LDG.E R6, desc[UR8][R6.64] ;  /* 0x0000000806067981 */ /* 0x000ea4000c1e1900 */
[----:B--2---:R-:W-:-:S07]  /*0ad0*/  IMAD R0, R5, R6, R0 ;  /* 0x0000000605007224 */ /* 0x004fce00078e0200 */
.L_x_12:
[----:B------:R-:W-:Y:S05]  /*0ae0*/  BSYNC.RECONVERGENT B0 ;  /* 0x0000000000007941 */ /* 0x000fea0003800200 */
.L_x_7:
[----:B------:R-:W0:Y:S02]  /*0af0*/  LDC.64 R4, c[0x0][0x390] ;  /* 0x0000e400ff047b82 */ /* 0x000e240000000a00 */
[----:B0-----:R-:W-:-:S05]  /*0b00*/  IMAD.WIDE R2, R2, 0x4, R4 ;  /* 0x0000000402027825 */ /* 0x001fca00078e0204 */
[----:B------:R-:W-:Y:S01]  /*0b10*/  STG.E desc[UR8][R2.64], R0 ;  /* 0x0000000002007986 */ /* 0x000fe2000c101908 */
[----:B------:R-:W-:Y:S05]  /*0b20*/  EXIT ;  /* 0x000000000000794d */ /* 0x000fea0003800000 */
.L_x_13:
        /* <DEDUP_REMOVED lines=13> */
.L_x_16:


//--------------------- .nv.shared._Z28oneDConvoluteSharedMemKernelPiS_ii --------------------------
	.section	.nv.shared._Z28oneDConvoluteSharedMemKernelPiS_ii,"aw",@nobits
	.sectionflags	@""
	.align	16
	.zero		1024


//--------------------- .nv.shared.reserved.0     --------------------------
	.section	.nv.shared.reserved.0,"aw",@nobits
	.weak		__nv_reservedSMEM_offset_0_alias
	.size		__nv_reservedSMEM_offset_0_alias, 0, 64
	.other		__nv_reservedSMEM_offset_0_alias,@"STO_CUDA_RESERVED_SHARED STV_DEFAULT"
__nv_reservedSMEM_offset_0_alias:
	.zero		0
	.zero		64


//--------------------- .nv.shared._Z27oneDConvoluteConstMemKernelPiS_i --------------------------
	.section	.nv.shared._Z27oneDConvoluteConstMemKernelPiS_i,"aw",@nobits
	.sectionflags	@""
	.align	16
	.zero		1024


//--------------------- .nv.shared._Z19oneDConvoluteKernelPiS_S_ii --------------------------
	.section	.nv.shared._Z19oneDConvoluteKernelPiS_S_ii,"aw",@nobits
	.sectionflags	@""
	.align	16
	.zero		1024


//--------------------- .nv.constant0._Z28oneDConvoluteSharedMemKernelPiS_ii --------------------------
	.section	.nv.constant0._Z28oneDConvoluteSharedMemKernelPiS_ii,"a",@progbits
	.sectionflags	@""
	.align	4
.nv.constant0._Z28oneDConvoluteSharedMemKernelPiS_ii:
	.zero		920


//--------------------- .nv.constant0._Z27oneDConvoluteConstMemKernelPiS_i --------------------------
	.section	.nv.constant0._Z27oneDConvoluteConstMemKernelPiS_i,"a",@progbits
	.sectionflags	@""
	.align	4
.nv.constant0._Z27oneDConvoluteConstMemKernelPiS_i:
	.zero		916


//--------------------- .nv.constant0._Z19oneDConvoluteKernelPiS_S_ii --------------------------
	.section	.nv.constant0._Z19oneDConvoluteKernelPiS_S_ii,"a",@progbits
	.sectionflags	@""
	.align	4
.nv.constant0._Z19oneDConvoluteKernelPiS_S_ii:
	.zero		928


//--------------------- SYMBOLS --------------------------

	.type		.nv.reservedSmem.offset0,@object
	.size		.nv.reservedSmem.offset0,0x4
	.type		.nv.reservedSmem.cap,@object
	.size		.nv.reservedSmem.cap,0x4
